// auto-generated by cutlass_sweep.gemm — config: {"arch": "sm_90", "cluster_m": 4, "cluster_n": 1, "dtype": "e5m2", "dtype_b": "e5m2", "layout": "nt", "stages": 0, "tile_k": 64, "tile_m": 128, "tile_n": 64}
#include "cutlass/cutlass.h"
#include "cutlass/gemm/collective/collective_builder.hpp"
#include "cutlass/gemm/device/gemm_universal_adapter.h"
#include "cutlass/gemm/kernel/gemm_universal.hpp"
#include "cutlass/epilogue/collective/collective_builder.hpp"

using ElemA = cutlass::float_e5m2_t;
using ElemB = cutlass::float_e5m2_t;
using ElemCD = cutlass::float_e5m2_t;
using Acc  = float;
using TileShape    = cute::Shape<cute::_128, cute::_64, cute::_64>;
using ClusterShape = cute::Shape<cute::_4, cute::_1, cute::_1>;

using CollectiveEpilogue = typename cutlass::epilogue::collective::CollectiveBuilder<
    cutlass::arch::Sm90, cutlass::arch::OpClassTensorOp,
    TileShape, ClusterShape,
    cutlass::epilogue::collective::EpilogueTileAuto,
    Acc, Acc,
    ElemCD, cutlass::layout::RowMajor, 128 / cutlass::sizeof_bits<ElemCD>::value,
    ElemCD, cutlass::layout::RowMajor, 128 / cutlass::sizeof_bits<ElemCD>::value,
    cutlass::epilogue::collective::EpilogueScheduleAuto
  >::CollectiveOp;

using CollectiveMainloop = typename cutlass::gemm::collective::CollectiveBuilder<
    cutlass::arch::Sm90, cutlass::arch::OpClassTensorOp,
    ElemA, cutlass::layout::RowMajor, 128 / cutlass::sizeof_bits<ElemA>::value,
    ElemB, cutlass::layout::ColumnMajor, 128 / cutlass::sizeof_bits<ElemB>::value,
    Acc,
    TileShape, ClusterShape,
    cutlass::gemm::collective::StageCountAutoCarveout<static_cast<int>(sizeof(typename CollectiveEpilogue::SharedStorage))>,
    cutlass::gemm::collective::KernelScheduleAuto
  >::CollectiveOp;

using GemmKernel = cutlass::gemm::kernel::GemmUniversal<
    cute::Shape<int,int,int,int>,
    CollectiveMainloop,
    CollectiveEpilogue
>;
using Gemm = cutlass::gemm::device::GemmUniversalAdapter<GemmKernel>;

// Force the device kernel symbol into the cubin without needing a host main.
auto* _anchor = &cutlass::device_kernel<GemmKernel>;


// ===== COMPILED SASS (sm_90a) =====

	.target	sm_90a

	.elftype	@"ET_EXEC"


//--------------------- .note.nv.tkinfo           --------------------------
	.section	.note.nv.tkinfo,"",@"SHT_NOTE"
	.sectionflags	@"SHF_NOTE_NV_TKINFO"
	.tkinfo
        /*0018*/ 	.word	0x00000002
        /*0030*/ 	.string	""
        /*0030*/ 	.string	"ptxas"
        /*0030*/ 	.string	"Cuda compilation tools, release 13.0, V13.0.88"
        /*0030*/ 	.string	"Build cuda_13.0.r13.0/compiler.36424714_0"
        /*0030*/ 	.string	"-arch sm_90a -m 64 "



//--------------------- .note.nv.cuinfo           --------------------------
	.section	.note.nv.cuinfo,"",@"SHT_NOTE"
	.sectionflags	@"SHF_NOTE_NV_CUINFO"
        /*0018*/ 	.short	0x0002
        /*001a*/ 	.short	0x005a
        /*001c*/ 	.short	0x0082
	.zero		2


//--------------------- .nv.info                  --------------------------
	.section	.nv.info,"",@"SHT_CUDA_INFO"
	.align	4


	//----- nvinfo : EIATTR_REGCOUNT
	.align		4
        /*0000*/ 	.byte	0x04, 0x2f
        /*0002*/ 	.short	(.L_12 - .L_11)
	.align		4
.L_11:
        /*0004*/ 	.word	index@(_ZN7cutlass13device_kernelINS_4gemm6kernel13GemmUniversalIN4cute5tupleIJiiiiEEENS1_10collective13CollectiveMmaINS1_37MainloopSm90TmaGmmaWarpSpecializedFP8ILi18ENS5_IJNS4_1CILi4EEENSA_ILi1EEESC_EEENS1_35KernelTmaWarpSpecializedCooperativeEEENS5_IJNSA_ILi128EEENSA_ILi64EEESH_EEENS_12float_e5m2_tENS5_IJlSC_lEEESJ_SK_NS4_8TiledMMAINS4_8MMA_AtomIJNS4_4SM904GMMA30MMA_64x64x32_F32E5M2E5M2_SS_TNILNSO_7ScaleInE1ELSQ_1EEEEEENS4_6LayoutINS5_IJNSA_ILi2EEESC_SC_EEENS5_IJSC_NSA_ILi0EEESW_EEEEENS5_IJNS4_10UnderscoreESZ_SZ_EEEEENS4_13SM90_TMA_LOADENS4_14ComposedLayoutINS4_7SwizzleILi2ELi4ELi3EEENS4_18smem_ptr_flag_bitsILi8EEENST_INS5_IJNSA_ILi8EEESH_EEENS5_IJSH_SC_EEEEEEEvNS4_8identityENS4_23SM90_TMA_LOAD_MULTICASTES1C_vS1D_EENS_8epilogue10collective6detail29Sm90TmaWarpSpecializedAdapterINS1H_15DefaultEpilogueISJ_SK_SK_NS1G_6thread17LinearCombinationISJ_Li1EffLNS1L_9ScaleType4KindE0ELNS_15FloatRoundStyleE2ESJ_EENS1_15EpilogueDefaultEEEEEvvEEEEvNT_6ParamsE)
        /*0008*/ 	.word	0x000000a8


	//----- nvinfo : EIATTR_FRAME_SIZE
	.align		4
.L_12:
        /*000c*/ 	.byte	0x04, 0x11
        /*000e*/ 	.short	(.L_14 - .L_13)
	.align		4
.L_13:
        /*0010*/ 	.word	index@(_ZN7cutlass13device_kernelINS_4gemm6kernel13GemmUniversalIN4cute5tupleIJiiiiEEENS1_10collective13CollectiveMmaINS1_37MainloopSm90TmaGmmaWarpSpecializedFP8ILi18ENS5_IJNS4_1CILi4EEENSA_ILi1EEESC_EEENS1_35KernelTmaWarpSpecializedCooperativeEEENS5_IJNSA_ILi128EEENSA_ILi64EEESH_EEENS_12float_e5m2_tENS5_IJlSC_lEEESJ_SK_NS4_8TiledMMAINS4_8MMA_AtomIJNS4_4SM904GMMA30MMA_64x64x32_F32E5M2E5M2_SS_TNILNSO_7ScaleInE1ELSQ_1EEEEEENS4_6LayoutINS5_IJNSA_ILi2EEESC_SC_EEENS5_IJSC_NSA_ILi0EEESW_EEEEENS5_IJNS4_10UnderscoreESZ_SZ_EEEEENS4_13SM90_TMA_LOADENS4_14ComposedLayoutINS4_7SwizzleILi2ELi4ELi3EEENS4_18smem_ptr_flag_bitsILi8EEENST_INS5_IJNSA_ILi8EEESH_EEENS5_IJSH_SC_EEEEEEEvNS4_8identityENS4_23SM90_TMA_LOAD_MULTICASTES1C_vS1D_EENS_8epilogue10collective6detail29Sm90TmaWarpSpecializedAdapterINS1H_15DefaultEpilogueISJ_SK_SK_NS1G_6thread17LinearCombinationISJ_Li1EffLNS1L_9ScaleType4KindE0ELNS_15FloatRoundStyleE2ESJ_EENS1_15EpilogueDefaultEEEEEvvEEEEvNT_6ParamsE)
        /*0014*/ 	.word	0x00000000


	//----- nvinfo : EIATTR_MIN_STACK_SIZE
	.align		4
.L_14:
        /*0018*/ 	.byte	0x04, 0x12
        /*001a*/ 	.short	(.L_16 - .L_15)
	.align		4
.L_15:
        /*001c*/ 	.word	index@(_ZN7cutlass13device_kernelINS_4gemm6kernel13GemmUniversalIN4cute5tupleIJiiiiEEENS1_10collective13CollectiveMmaINS1_37MainloopSm90TmaGmmaWarpSpecializedFP8ILi18ENS5_IJNS4_1CILi4EEENSA_ILi1EEESC_EEENS1_35KernelTmaWarpSpecializedCooperativeEEENS5_IJNSA_ILi128EEENSA_ILi64EEESH_EEENS_12float_e5m2_tENS5_IJlSC_lEEESJ_SK_NS4_8TiledMMAINS4_8MMA_AtomIJNS4_4SM904GMMA30MMA_64x64x32_F32E5M2E5M2_SS_TNILNSO_7ScaleInE1ELSQ_1EEEEEENS4_6LayoutINS5_IJNSA_ILi2EEESC_SC_EEENS5_IJSC_NSA_ILi0EEESW_EEEEENS5_IJNS4_10UnderscoreESZ_SZ_EEEEENS4_13SM90_TMA_LOADENS4_14ComposedLayoutINS4_7SwizzleILi2ELi4ELi3EEENS4_18smem_ptr_flag_bitsILi8EEENST_INS5_IJNSA_ILi8EEESH_EEENS5_IJSH_SC_EEEEEEEvNS4_8identityENS4_23SM90_TMA_LOAD_MULTICASTES1C_vS1D_EENS_8epilogue10collective6detail29Sm90TmaWarpSpecializedAdapterINS1H_15DefaultEpilogueISJ_SK_SK_NS1G_6thread17LinearCombinationISJ_Li1EffLNS1L_9ScaleType4KindE0ELNS_15FloatRoundStyleE2ESJ_EENS1_15EpilogueDefaultEEEEEvvEEEEvNT_6ParamsE)
        /*0020*/ 	.word	0x00000000
.L_16:


//--------------------- .nv.compat                --------------------------
	.section	.nv.compat,"",@"SHT_CUDA_COMPAT_INFO"
	.align	4
        /*0000*/ 	.byte	0x02, 0x09, 0x01, 0x00, 0x02, 0x02, 0x04, 0x00, 0x02, 0x05, 0x05, 0x00, 0x03, 0x07, 0x01, 0x01
        /*0010*/ 	.byte	0x02, 0x03, 0x01, 0x00, 0x02, 0x06, 0x01, 0x00, 0x04, 0x0b, 0x08, 0x00, 0x00, 0x00, 0x00, 0x00
        /*0020*/ 	.byte	0x00, 0x00, 0x00, 0x00


//--------------------- .nv.info._ZN7cutlass13device_kernelINS_4gemm6kernel13GemmUniversalIN4cute5tupleIJiiiiEEENS1_10collective13CollectiveMmaINS1_37MainloopSm90TmaGmmaWarpSpecializedFP8ILi18ENS5_IJNS4_1CILi4EEENSA_ILi1EEESC_EEENS1_35KernelTmaWarpSpecializedCooperativeEEENS5_IJNSA_ILi128EEENSA_ILi64EEESH_EEENS_12float_e5m2_tENS5_IJlSC_lEEESJ_SK_NS4_8TiledMMAINS4_8MMA_AtomIJNS4_4SM904GMMA30MMA_64x64x32_F32E5M2E5M2_SS_TNILNSO_7ScaleInE1ELSQ_1EEEEEENS4_6LayoutINS5_IJNSA_ILi2EEESC_SC_EEENS5_IJSC_NSA_ILi0EEESW_EEEEENS5_IJNS4_10UnderscoreESZ_SZ_EEEEENS4_13SM90_TMA_LOADENS4_14ComposedLayoutINS4_7SwizzleILi2ELi4ELi3EEENS4_18smem_ptr_flag_bitsILi8EEENST_INS5_IJNSA_ILi8EEESH_EEENS5_IJSH_SC_EEEEEEEvNS4_8identityENS4_23SM90_TMA_LOAD_MULTICASTES1C_vS1D_EENS_8epilogue10collective6detail29Sm90TmaWarpSpecializedAdapterINS1H_15DefaultEpilogueISJ_SK_SK_NS1G_6thread17LinearCombinationISJ_Li1EffLNS1L_9ScaleType4KindE0ELNS_15FloatRoundStyleE2ESJ_EENS1_15EpilogueDefaultEEEEEvvEEEEvNT_6ParamsE --------------------------
	.section	.nv.info._ZN7cutlass13device_kernelINS_4gemm6kernel13GemmUniversalIN4cute5tupleIJiiiiEEENS1_10collective13CollectiveMmaINS1_37MainloopSm90TmaGmmaWarpSpecializedFP8ILi18ENS5_IJNS4_1CILi4EEENSA_ILi1EEESC_EEENS1_35KernelTmaWarpSpecializedCooperativeEEENS5_IJNSA_ILi128EEENSA_ILi64EEESH_EEENS_12float_e5m2_tENS5_IJlSC_lEEESJ_SK_NS4_8TiledMMAINS4_8MMA_AtomIJNS4_4SM904GMMA30MMA_64x64x32_F32E5M2E5M2_SS_TNILNSO_7ScaleInE1ELSQ_1EEEEEENS4_6LayoutINS5_IJNSA_ILi2EEESC_SC_EEENS5_IJSC_NSA_ILi0EEESW_EEEEENS5_IJNS4_10UnderscoreESZ_SZ_EEEEENS4_13SM90_TMA_LOADENS4_14ComposedLayoutINS4_7SwizzleILi2ELi4ELi3EEENS4_18smem_ptr_flag_bitsILi8EEENST_INS5_IJNSA_ILi8EEESH_EEENS5_IJSH_SC_EEEEEEEvNS4_8identityENS4_23SM90_TMA_LOAD_MULTICASTES1C_vS1D_EENS_8epilogue10collective6detail29Sm90TmaWarpSpecializedAdapterINS1H_15DefaultEpilogueISJ_SK_SK_NS1G_6thread17LinearCombinationISJ_Li1EffLNS1L_9ScaleType4KindE0ELNS_15FloatRoundStyleE2ESJ_EENS1_15EpilogueDefaultEEEEEvvEEEEvNT_6ParamsE,"",@"SHT_CUDA_INFO"
	.sectionflags	@""
	.align	4


	//----- nvinfo : EIATTR_CUDA_API_VERSION
	.align		4
        /*0000*/ 	.byte	0x04, 0x37
        /*0002*/ 	.short	(.L_18 - .L_17)
.L_17:
        /*0004*/ 	.word	0x00000082


	//----- nvinfo : EIATTR_KPARAM_INFO
	.align		4
.L_18:
        /*0008*/ 	.byte	0x04, 0x17
        /*000a*/ 	.short	(.L_20 - .L_19)
.L_19:
        /*000c*/ 	.word	0x00000000
        /*0010*/ 	.short	0x0000
        /*0012*/ 	.short	0x0070
        /*0014*/ 	.byte	0x00, 0xf0, 0x01, 0x10


	//----- nvinfo : EIATTR_SPARSE_MMA_MASK
	.align		4
.L_20:
        /*0018*/ 	.byte	0x03, 0x50
        /*001a*/ 	.short	0x0000


	//----- nvinfo : EIATTR_MAXREG_COUNT
	.align		4
        /*001c*/ 	.byte	0x03, 0x1b
        /*001e*/ 	.short	0x00a8


	//----- nvinfo : EIATTR_NUM_BARRIERS
	.align		4
        /*0020*/ 	.byte	0x02, 0x4c
        /*0022*/ 	.byte	0x01
	.zero		1


	//----- nvinfo : EIATTR_MERCURY_ISA_VERSION
	.align		4
        /*0024*/ 	.byte	0x03, 0x5f
        /*0026*/ 	.short	0x0101


	//----- nvinfo : EIATTR_INT_WARP_WIDE_INSTR_OFFSETS
	.align		4
        /*0028*/ 	.byte	0x04, 0x31
        /*002a*/ 	.short	(.L_22 - .L_21)


	//   ....[0]....
.L_21:
        /*002c*/ 	.word	0x00000660


	//   ....[1]....
        /*0030*/ 	.word	0x00000710


	//   ....[2]....
        /*0034*/ 	.word	0x00000850


	//----- nvinfo : EIATTR_COOP_GROUP_MASK_REGIDS
	.align		4
.L_22:
        /*0038*/ 	.byte	0x04, 0x29
        /*003a*/ 	.short	(.L_24 - .L_23)


	//   ....[0]....
.L_23:
        /*003c*/ 	.word	0xffffffff


	//   ....[1]....
        /*0040*/ 	.word	0xffffffff


	//   ....[2]....
        /*0044*/ 	.word	0xffffffff


	//   ....[3]....
        /*0048*/ 	.word	0xffffffff


	//   ....[4]....
        /*004c*/ 	.word	0xffffffff


	//   ....[5]....
        /*0050*/ 	.word	0xffffffff


	//----- nvinfo : EIATTR_COOP_GROUP_INSTR_OFFSETS
	.align		4
.L_24:
        /*0054*/ 	.byte	0x04, 0x28
        /*0056*/ 	.short	(.L_26 - .L_25)


	//   ....[0]....
.L_25:
        /*0058*/ 	.word	0x00000060


	//   ....[1]....
        /*005c*/ 	.word	0x00000070


	//   ....[2]....
        /*0060*/ 	.word	0x00000130


	//   ....[3]....
        /*0064*/ 	.word	0x000004c0


	//   ....[4]....
        /*0068*/ 	.word	0x00000a00


	//   ....[5]....
        /*006c*/ 	.word	0x00001470


	//----- nvinfo : EIATTR_REG_RECONFIG
	.align		4
.L_26:
        /*0070*/ 	.byte	0x01, 0x54
	.zero		2


	//----- nvinfo : EIATTR_MBARRIER_INSTR_OFFSETS
	.align		4
        /*0074*/ 	.byte	0x04, 0x39
        /*0076*/ 	.short	(.L_28 - .L_27)


	//   ....[0]....
.L_27:
        /*0078*/ 	.word	0x00000250
        /*007c*/ 	.word	0x000000ff
        /*0080*/ 	.word	0x00000000
        /*0084*/ 	.short	0x0100
        /*0086*/ 	.byte	0x08
	.zero		1


	//   ....[1]....
        /*0088*/ 	.word	0x00000260
        /*008c*/ 	.word	0x000000ff
        /*0090*/ 	.word	0x00000090
        /*0094*/ 	.short	0x0100
        /*0096*/ 	.byte	0x08
	.zero		1


	//   ....[2]....
        /*0098*/ 	.word	0x00000270
        /*009c*/ 	.word	0x000000ff
        /*00a0*/ 	.word	0x00000008
        /*00a4*/ 	.short	0x0100
        /*00a6*/ 	.byte	0x08
	.zero		1


	//   ....[3]....
        /*00a8*/ 	.word	0x00000280
        /*00ac*/ 	.word	0x000000ff
        /*00b0*/ 	.word	0x00000098
        /*00b4*/ 	.short	0x0100
        /*00b6*/ 	.byte	0x08
	.zero		1


	//   ....[4]....
        /*00b8*/ 	.word	0x00000290
        /*00bc*/ 	.word	0x000000ff
        /*00c0*/ 	.word	0x00000010
        /*00c4*/ 	.short	0x0100
        /*00c6*/ 	.byte	0x08
	.zero		1


	//   ....[5]....
        /*00c8*/ 	.word	0x000002a0
        /*00cc*/ 	.word	0x000000ff
        /*00d0*/ 	.word	0x000000a0
        /*00d4*/ 	.short	0x0100
        /*00d6*/ 	.byte	0x08
	.zero		1


	//   ....[6]....
        /*00d8*/ 	.word	0x000002b0
        /*00dc*/ 	.word	0x000000ff
        /*00e0*/ 	.word	0x00000018
        /*00e4*/ 	.short	0x0100
        /*00e6*/ 	.byte	0x08
	.zero		1


	//   ....[7]....
        /*00e8*/ 	.word	0x000002c0
        /*00ec*/ 	.word	0x000000ff
        /*00f0*/ 	.word	0x000000a8
        /*00f4*/ 	.short	0x0100
        /*00f6*/ 	.byte	0x08
	.zero		1


	//   ....[8]....
        /*00f8*/ 	.word	0x000002d0
        /*00fc*/ 	.word	0x000000ff
        /*0100*/ 	.word	0x00000020
        /*0104*/ 	.short	0x0100
        /*0106*/ 	.byte	0x08
	.zero		1


	//   ....[9]....
        /*0108*/ 	.word	0x000002e0
        /*010c*/ 	.word	0x000000ff
        /*0110*/ 	.word	0x000000b0
        /*0114*/ 	.short	0x0100
        /*0116*/ 	.byte	0x08
	.zero		1


	//   ....[10]....
        /*0118*/ 	.word	0x000002f0
        /*011c*/ 	.word	0x000000ff
        /*0120*/ 	.word	0x00000028
        /*0124*/ 	.short	0x0100
        /*0126*/ 	.byte	0x08
	.zero		1


	//   ....[11]....
        /*0128*/ 	.word	0x00000300
        /*012c*/ 	.word	0x000000ff
        /*0130*/ 	.word	0x000000b8
        /*0134*/ 	.short	0x0100
        /*0136*/ 	.byte	0x08
	.zero		1


	//   ....[12]....
        /*0138*/ 	.word	0x00000310
        /*013c*/ 	.word	0x000000ff
        /*0140*/ 	.word	0x00000030
        /*0144*/ 	.short	0x0100
        /*0146*/ 	.byte	0x08
	.zero		1


	//   ....[13]....
        /*0148*/ 	.word	0x00000320
        /*014c*/ 	.word	0x000000ff
        /*0150*/ 	.word	0x000000c0
        /*0154*/ 	.short	0x0100
        /*0156*/ 	.byte	0x08
	.zero		1


	//   ....[14]....
        /*0158*/ 	.word	0x00000330
        /*015c*/ 	.word	0x000000ff
        /*0160*/ 	.word	0x00000038
        /*0164*/ 	.short	0x0100
        /*0166*/ 	.byte	0x08
	.zero		1


	//   ....[15]....
        /*0168*/ 	.word	0x00000340
        /*016c*/ 	.word	0x000000ff
        /*0170*/ 	.word	0x000000c8
        /*0174*/ 	.short	0x0100
        /*0176*/ 	.byte	0x08
	.zero		1


	//   ....[16]....
        /*0178*/ 	.word	0x00000350
        /*017c*/ 	.word	0x000000ff
        /*0180*/ 	.word	0x00000040
        /*0184*/ 	.short	0x0100
        /*0186*/ 	.byte	0x08
	.zero		1


	//   ....[17]....
        /*0188*/ 	.word	0x00000360
        /*018c*/ 	.word	0x000000ff
        /*0190*/ 	.word	0x000000d0
        /*0194*/ 	.short	0x0100
        /*0196*/ 	.byte	0x08
	.zero		1


	//   ....[18]....
        /*0198*/ 	.word	0x00000370
        /*019c*/ 	.word	0x000000ff
        /*01a0*/ 	.word	0x00000048
        /*01a4*/ 	.short	0x0100
        /*01a6*/ 	.byte	0x08
	.zero		1


	//   ....[19]....
        /*01a8*/ 	.word	0x00000380
        /*01ac*/ 	.word	0x000000ff
        /*01b0*/ 	.word	0x000000d8
        /*01b4*/ 	.short	0x0100
        /*01b6*/ 	.byte	0x08
	.zero		1


	//   ....[20]....
        /*01b8*/ 	.word	0x00000390
        /*01bc*/ 	.word	0x000000ff
        /*01c0*/ 	.word	0x00000050
        /*01c4*/ 	.short	0x0100
        /*01c6*/ 	.byte	0x08
	.zero		1


	//   ....[21]....
        /*01c8*/ 	.word	0x000003a0
        /*01cc*/ 	.word	0x000000ff
        /*01d0*/ 	.word	0x000000e0
        /*01d4*/ 	.short	0x0100
        /*01d6*/ 	.byte	0x08
	.zero		1


	//   ....[22]....
        /*01d8*/ 	.word	0x000003b0
        /*01dc*/ 	.word	0x000000ff
        /*01e0*/ 	.word	0x00000058
        /*01e4*/ 	.short	0x0100
        /*01e6*/ 	.byte	0x08
	.zero		1


	//   ....[23]....
        /*01e8*/ 	.word	0x000003c0
        /*01ec*/ 	.word	0x000000ff
        /*01f0*/ 	.word	0x000000e8
        /*01f4*/ 	.short	0x0100
        /*01f6*/ 	.byte	0x08
	.zero		1


	//   ....[24]....
        /*01f8*/ 	.word	0x000003d0
        /*01fc*/ 	.word	0x000000ff
        /*0200*/ 	.word	0x00000060
        /*0204*/ 	.short	0x0100
        /*0206*/ 	.byte	0x08
	.zero		1


	//   ....[25]....
        /*0208*/ 	.word	0x000003e0
        /*020c*/ 	.word	0x000000ff
        /*0210*/ 	.word	0x000000f0
        /*0214*/ 	.short	0x0100
        /*0216*/ 	.byte	0x08
	.zero		1


	//   ....[26]....
        /*0218*/ 	.word	0x000003f0
        /*021c*/ 	.word	0x000000ff
        /*0220*/ 	.word	0x00000068
        /*0224*/ 	.short	0x0100
        /*0226*/ 	.byte	0x08
	.zero		1


	//   ....[27]....
        /*0228*/ 	.word	0x00000400
        /*022c*/ 	.word	0x000000ff
        /*0230*/ 	.word	0x000000f8
        /*0234*/ 	.short	0x0100
        /*0236*/ 	.byte	0x08
	.zero		1


	//   ....[28]....
        /*0238*/ 	.word	0x00000410
        /*023c*/ 	.word	0x000000ff
        /*0240*/ 	.word	0x00000070
        /*0244*/ 	.short	0x0100
        /*0246*/ 	.byte	0x08
	.zero		1


	//   ....[29]....
        /*0248*/ 	.word	0x00000420
        /*024c*/ 	.word	0x000000ff
        /*0250*/ 	.word	0x00000100
        /*0254*/ 	.short	0x0100
        /*0256*/ 	.byte	0x08
	.zero		1


	//   ....[30]....
        /*0258*/ 	.word	0x00000430
        /*025c*/ 	.word	0x000000ff
        /*0260*/ 	.word	0x00000078
        /*0264*/ 	.short	0x0100
        /*0266*/ 	.byte	0x08
	.zero		1


	//   ....[31]....
        /*0268*/ 	.word	0x00000440
        /*026c*/ 	.word	0x000000ff
        /*0270*/ 	.word	0x00000108
        /*0274*/ 	.short	0x0100
        /*0276*/ 	.byte	0x08
	.zero		1


	//   ....[32]....
        /*0278*/ 	.word	0x00000450
        /*027c*/ 	.word	0x000000ff
        /*0280*/ 	.word	0x00000080
        /*0284*/ 	.short	0x0100
        /*0286*/ 	.byte	0x08
	.zero		1


	//   ....[33]....
        /*0288*/ 	.word	0x00000460
        /*028c*/ 	.word	0x000000ff
        /*0290*/ 	.word	0x00000110
        /*0294*/ 	.short	0x0100
        /*0296*/ 	.byte	0x08
	.zero		1


	//   ....[34]....
        /*0298*/ 	.word	0x00000470
        /*029c*/ 	.word	0x000000ff
        /*02a0*/ 	.word	0x00000088
        /*02a4*/ 	.short	0x0100
        /*02a6*/ 	.byte	0x08
	.zero		1


	//   ....[35]....
        /*02a8*/ 	.word	0x00000480
        /*02ac*/ 	.word	0x000000ff
        /*02b0*/ 	.word	0x00000118
        /*02b4*/ 	.short	0x0100
        /*02b6*/ 	.byte	0x08
	.zero		1


	//   ....[36]....
        /*02b8*/ 	.word	0x00000900
        /*02bc*/ 	.word	0x000000ff
        /*02c0*/ 	.word	0x00000130
        /*02c4*/ 	.short	0x0100
        /*02c6*/ 	.byte	0x06
	.zero		1


	//   ....[37]....
        /*02c8*/ 	.word	0x00000990
        /*02cc*/ 	.word	0x000000ff
        /*02d0*/ 	.word	0x00000138
        /*02d4*/ 	.short	0x0100
        /*02d6*/ 	.byte	0x06
	.zero		1


	//   ....[38]....
        /*02d8*/ 	.word	0x000017b0
        /*02dc*/ 	.word	0x000000ff
        /*02e0*/ 	.word	0x00000000
        /*02e4*/ 	.short	0x010a
        /*02e6*/ 	.byte	0x06
	.zero		1


	//   ....[39]....
        /*02e8*/ 	.word	0x000017f0
        /*02ec*/ 	.word	0x000000ff
        /*02f0*/ 	.word	0x00000000
        /*02f4*/ 	.short	0x010a
        /*02f6*/ 	.byte	0x06
	.zero		1


	//   ....[40]....
        /*02f8*/ 	.word	0x00001e30
        /*02fc*/ 	.word	0x000000ff
        /*0300*/ 	.word	0x00000000
        /*0304*/ 	.short	0x010a
        /*0306*/ 	.byte	0x0c
	.zero		1


	//   ....[41]....
        /*0308*/ 	.word	0x00001e70
        /*030c*/ 	.word	0x000000ff
        /*0310*/ 	.word	0x00000000
        /*0314*/ 	.short	0x010a
        /*0316*/ 	.byte	0x0c
	.zero		1


	//   ....[42]....
        /*0318*/ 	.word	0x000022a0
        /*031c*/ 	.word	0x0000000a
        /*0320*/ 	.word	0x00000000
        /*0324*/ 	.short	0x0101
        /*0326*/ 	.byte	0x3f
	.zero		1


	//   ....[43]....
        /*0328*/ 	.word	0x00002740
        /*032c*/ 	.word	0x00000008
        /*0330*/ 	.word	0x00000000
        /*0334*/ 	.short	0x0101
        /*0336*/ 	.byte	0x3f
	.zero		1


	//   ....[44]....
        /*0338*/ 	.word	0x00006000
        /*033c*/ 	.word	0x00000015
        /*0340*/ 	.word	0x00000090
        /*0344*/ 	.short	0x010a
        /*0346*/ 	.byte	0x3f
	.zero		1


	//   ....[45]....
        /*0348*/ 	.word	0x00006380
        /*034c*/ 	.word	0x00000008
        /*0350*/ 	.word	0x00000138
        /*0354*/ 	.short	0x0101
        /*0356*/ 	.byte	0x3f
	.zero		1


	//   ....[46]....
        /*0358*/ 	.word	0x00006ab0
        /*035c*/ 	.word	0x00000007
        /*0360*/ 	.word	0x00000000
        /*0364*/ 	.short	0x010a
        /*0366*/ 	.byte	0x3f
	.zero		1


	//   ....[47]....
        /*0368*/ 	.word	0x00006b30
        /*036c*/ 	.word	0x00000008
        /*0370*/ 	.word	0x00000000
        /*0374*/ 	.short	0x010a
        /*0376*/ 	.byte	0x3f
	.zero		1


	//   ....[48]....
        /*0378*/ 	.word	0x00006bc0
        /*037c*/ 	.word	0x00000009
        /*0380*/ 	.word	0x00000000
        /*0384*/ 	.short	0x010a
        /*0386*/ 	.byte	0x3f
	.zero		1


	//   ....[49]....
        /*0388*/ 	.word	0x00006c50
        /*038c*/ 	.word	0x00000008
        /*0390*/ 	.word	0x00000000
        /*0394*/ 	.short	0x010a
        /*0396*/ 	.byte	0x3f
	.zero		1


	//   ....[50]....
        /*0398*/ 	.word	0x00006ce0
        /*039c*/ 	.word	0x00000009
        /*03a0*/ 	.word	0x00000000
        /*03a4*/ 	.short	0x010a
        /*03a6*/ 	.byte	0x3f
	.zero		1


	//   ....[51]....
        /*03a8*/ 	.word	0x00006d70
        /*03ac*/ 	.word	0x00000008
        /*03b0*/ 	.word	0x00000000
        /*03b4*/ 	.short	0x010a
        /*03b6*/ 	.byte	0x3f
	.zero		1


	//   ....[52]....
        /*03b8*/ 	.word	0x00006e00
        /*03bc*/ 	.word	0x00000009
        /*03c0*/ 	.word	0x00000000
        /*03c4*/ 	.short	0x010a
        /*03c6*/ 	.byte	0x3f
	.zero		1


	//   ....[53]....
        /*03c8*/ 	.word	0x00006e90
        /*03cc*/ 	.word	0x00000008
        /*03d0*/ 	.word	0x00000000
        /*03d4*/ 	.short	0x010a
        /*03d6*/ 	.byte	0x3f
	.zero		1


	//   ....[54]....
        /*03d8*/ 	.word	0x00006f20
        /*03dc*/ 	.word	0x00000009
        /*03e0*/ 	.word	0x00000000
        /*03e4*/ 	.short	0x010a
        /*03e6*/ 	.byte	0x3f
	.zero		1


	//   ....[55]....
        /*03e8*/ 	.word	0x00006fb0
        /*03ec*/ 	.word	0x00000008
        /*03f0*/ 	.word	0x00000000
        /*03f4*/ 	.short	0x010a
        /*03f6*/ 	.byte	0x3f
	.zero		1


	//   ....[56]....
        /*03f8*/ 	.word	0x00007040
        /*03fc*/ 	.word	0x00000009
        /*0400*/ 	.word	0x00000000
        /*0404*/ 	.short	0x010a
        /*0406*/ 	.byte	0x3f
	.zero		1


	//   ....[57]....
        /*0408*/ 	.word	0x000070d0
        /*040c*/ 	.word	0x00000008
        /*0410*/ 	.word	0x00000000
        /*0414*/ 	.short	0x010a
        /*0416*/ 	.byte	0x3f
	.zero		1


	//   ....[58]....
        /*0418*/ 	.word	0x00007160
        /*041c*/ 	.word	0x00000009
        /*0420*/ 	.word	0x00000000
        /*0424*/ 	.short	0x010a
        /*0426*/ 	.byte	0x3f
	.zero		1


	//   ....[59]....
        /*0428*/ 	.word	0x000071f0
        /*042c*/ 	.word	0x00000008
        /*0430*/ 	.word	0x00000000
        /*0434*/ 	.short	0x010a
        /*0436*/ 	.byte	0x3f
	.zero		1


	//   ....[60]....
        /*0438*/ 	.word	0x00007280
        /*043c*/ 	.word	0x00000009
        /*0440*/ 	.word	0x00000000
        /*0444*/ 	.short	0x010a
        /*0446*/ 	.byte	0x3f
	.zero		1


	//   ....[61]....
        /*0448*/ 	.word	0x00007310
        /*044c*/ 	.word	0x00000008
        /*0450*/ 	.word	0x00000000
        /*0454*/ 	.short	0x010a
        /*0456*/ 	.byte	0x3f
	.zero		1


	//   ....[62]....
        /*0458*/ 	.word	0x000073a0
        /*045c*/ 	.word	0x0000000b
        /*0460*/ 	.word	0x00000000
        /*0464*/ 	.short	0x010a
        /*0466*/ 	.byte	0x3f
	.zero		1


	//   ....[63]....
        /*0468*/ 	.word	0x00007430
        /*046c*/ 	.word	0x00000003
        /*0470*/ 	.word	0x00000000
        /*0474*/ 	.short	0x010a
        /*0476*/ 	.byte	0x3f
	.zero		1


	//   ....[64]....
        /*0478*/ 	.word	0x000074a0
        /*047c*/ 	.word	0x00000009
        /*0480*/ 	.word	0x00000000
        /*0484*/ 	.short	0x010a
        /*0486*/ 	.byte	0x3f
	.zero		1


	//   ....[65]....
        /*0488*/ 	.word	0x00007500
        /*048c*/ 	.word	0x0000000b
        /*0490*/ 	.word	0x00000000
        /*0494*/ 	.short	0x010a
        /*0496*/ 	.byte	0x3f
	.zero		1


	//   ....[66]....
        /*0498*/ 	.word	0x000075d0
        /*049c*/ 	.word	0x00000015
        /*04a0*/ 	.word	0x00000090
        /*04a4*/ 	.short	0x010a
        /*04a6*/ 	.byte	0x3f
	.zero		1


	//   ....[67]....
        /*04a8*/ 	.word	0x000076a0
        /*04ac*/ 	.word	0x00000007
        /*04b0*/ 	.word	0x00000000
        /*04b4*/ 	.short	0x010a
        /*04b6*/ 	.byte	0x3f
	.zero		1


	//   ....[68]....
        /*04b8*/ 	.word	0x000076f0
        /*04bc*/ 	.word	0x00000008
        /*04c0*/ 	.word	0x00000000
        /*04c4*/ 	.short	0x010a
        /*04c6*/ 	.byte	0x3f
	.zero		1


	//   ....[69]....
        /*04c8*/ 	.word	0x00007740
        /*04cc*/ 	.word	0x00000009
        /*04d0*/ 	.word	0x00000000
        /*04d4*/ 	.short	0x010a
        /*04d6*/ 	.byte	0x3f
	.zero		1


	//   ....[70]....
        /*04d8*/ 	.word	0x00007790
        /*04dc*/ 	.word	0x00000008
        /*04e0*/ 	.word	0x00000000
        /*04e4*/ 	.short	0x010a
        /*04e6*/ 	.byte	0x3f
	.zero		1


	//   ....[71]....
        /*04e8*/ 	.word	0x000077e0
        /*04ec*/ 	.word	0x00000009
        /*04f0*/ 	.word	0x00000000
        /*04f4*/ 	.short	0x010a
        /*04f6*/ 	.byte	0x3f
	.zero		1


	//   ....[72]....
        /*04f8*/ 	.word	0x00007830
        /*04fc*/ 	.word	0x00000008
        /*0500*/ 	.word	0x00000000
        /*0504*/ 	.short	0x010a
        /*0506*/ 	.byte	0x3f
	.zero		1


	//   ....[73]....
        /*0508*/ 	.word	0x00007880
        /*050c*/ 	.word	0x00000009
        /*0510*/ 	.word	0x00000000
        /*0514*/ 	.short	0x010a
        /*0516*/ 	.byte	0x3f
	.zero		1


	//   ....[74]....
        /*0518*/ 	.word	0x000078d0
        /*051c*/ 	.word	0x00000008
        /*0520*/ 	.word	0x00000000
        /*0524*/ 	.short	0x010a
        /*0526*/ 	.byte	0x3f
	.zero		1


	//   ....[75]....
        /*0528*/ 	.word	0x00007920
        /*052c*/ 	.word	0x00000009
        /*0530*/ 	.word	0x00000000
        /*0534*/ 	.short	0x010a
        /*0536*/ 	.byte	0x3f
	.zero		1


	//   ....[76]....
        /*0538*/ 	.word	0x00007970
        /*053c*/ 	.word	0x00000008
        /*0540*/ 	.word	0x00000000
        /*0544*/ 	.short	0x010a
        /*0546*/ 	.byte	0x3f
	.zero		1


	//   ....[77]....
        /*0548*/ 	.word	0x000079c0
        /*054c*/ 	.word	0x00000009
        /*0550*/ 	.word	0x00000000
        /*0554*/ 	.short	0x010a
        /*0556*/ 	.byte	0x3f
	.zero		1


	//   ....[78]....
        /*0558*/ 	.word	0x00007a10
        /*055c*/ 	.word	0x00000008
        /*0560*/ 	.word	0x00000000
        /*0564*/ 	.short	0x010a
        /*0566*/ 	.byte	0x3f
	.zero		1


	//   ....[79]....
        /*0568*/ 	.word	0x00007a60
        /*056c*/ 	.word	0x00000009
        /*0570*/ 	.word	0x00000000
        /*0574*/ 	.short	0x010a
        /*0576*/ 	.byte	0x3f
	.zero		1


	//   ....[80]....
        /*0578*/ 	.word	0x00007ab0
        /*057c*/ 	.word	0x00000008
        /*0580*/ 	.word	0x00000000
        /*0584*/ 	.short	0x010a
        /*0586*/ 	.byte	0x3f
	.zero		1


	//   ....[81]....
        /*0588*/ 	.word	0x00007b00
        /*058c*/ 	.word	0x00000009
        /*0590*/ 	.word	0x00000000
        /*0594*/ 	.short	0x010a
        /*0596*/ 	.byte	0x3f
	.zero		1


	//   ....[82]....
        /*0598*/ 	.word	0x00007b50
        /*059c*/ 	.word	0x00000008
        /*05a0*/ 	.word	0x00000000
        /*05a4*/ 	.short	0x010a
        /*05a6*/ 	.byte	0x3f
	.zero		1


	//   ....[83]....
        /*05a8*/ 	.word	0x00007ba0
        /*05ac*/ 	.word	0x0000000b
        /*05b0*/ 	.word	0x00000000
        /*05b4*/ 	.short	0x010a
        /*05b6*/ 	.byte	0x3f
	.zero		1


	//----- nvinfo : EIATTR_NUM_MBARRIERS
	.align		4
.L_28:
        /*05b8*/ 	.byte	0x03, 0x38
        /*05ba*/ 	.short	0x0026


	//----- nvinfo : EIATTR_EXIT_INSTR_OFFSETS
	.align		4
        /*05bc*/ 	.byte	0x04, 0x1c
        /*05be*/ 	.short	(.L_30 - .L_29)


	//   ....[0]....
.L_29:
        /*05c0*/ 	.word	0x00000b60


	//   ....[1]....
        /*05c4*/ 	.word	0x00001340


	//   ....[2]....
        /*05c8*/ 	.word	0x00005710


	//   ....[3]....
        /*05cc*/ 	.word	0x00005c70


	//   ....[4]....
        /*05d0*/ 	.word	0x00007480


	//----- nvinfo : EIATTR_MAX_THREADS
	.align		4
.L_30:
        /*05d4*/ 	.byte	0x04, 0x05
        /*05d6*/ 	.short	(.L_32 - .L_31)
.L_31:
        /*05d8*/ 	.word	0x00000180
        /*05dc*/ 	.word	0x00000001
        /*05e0*/ 	.word	0x00000001


	//----- nvinfo : EIATTR_CRS_STACK_SIZE
	.align		4
.L_32:
        /*05e4*/ 	.byte	0x04, 0x1e
        /*05e6*/ 	.short	(.L_34 - .L_33)
.L_33:
        /*05e8*/ 	.word	0x00000000


	//----- nvinfo : EIATTR_CBANK_PARAM_SIZE
	.align		4
.L_34:
        /*05ec*/ 	.byte	0x03, 0x19
        /*05ee*/ 	.short	0x0470


	//----- nvinfo : EIATTR_PARAM_CBANK
	.align		4
        /*05f0*/ 	.byte	0x04, 0x0a
        /*05f2*/ 	.short	(.L_36 - .L_35)
	.align		4
.L_35:
        /*05f4*/ 	.word	index@(.nv.constant0._ZN7cutlass13device_kernelINS_4gemm6kernel13GemmUniversalIN4cute5tupleIJiiiiEEENS1_10collective13CollectiveMmaINS1_37MainloopSm90TmaGmmaWarpSpecializedFP8ILi18ENS5_IJNS4_1CILi4EEENSA_ILi1EEESC_EEENS1_35KernelTmaWarpSpecializedCooperativeEEENS5_IJNSA_ILi128EEENSA_ILi64EEESH_EEENS_12float_e5m2_tENS5_IJlSC_lEEESJ_SK_NS4_8TiledMMAINS4_8MMA_AtomIJNS4_4SM904GMMA30MMA_64x64x32_F32E5M2E5M2_SS_TNILNSO_7ScaleInE1ELSQ_1EEEEEENS4_6LayoutINS5_IJNSA_ILi2EEESC_SC_EEENS5_IJSC_NSA_ILi0EEESW_EEEEENS5_IJNS4_10UnderscoreESZ_SZ_EEEEENS4_13SM90_TMA_LOADENS4_14ComposedLayoutINS4_7SwizzleILi2ELi4ELi3EEENS4_18smem_ptr_flag_bitsILi8EEENST_INS5_IJNSA_ILi8EEESH_EEENS5_IJSH_SC_EEEEEEEvNS4_8identityENS4_23SM90_TMA_LOAD_MULTICASTES1C_vS1D_EENS_8epilogue10collective6detail29Sm90TmaWarpSpecializedAdapterINS1H_15DefaultEpilogueISJ_SK_SK_NS1G_6thread17LinearCombinationISJ_Li1EffLNS1L_9ScaleType4KindE0ELNS_15FloatRoundStyleE2ESJ_EENS1_15EpilogueDefaultEEEEEvvEEEEvNT_6ParamsE)
        /*05f8*/ 	.short	0x0210
        /*05fa*/ 	.short	0x0470


	//----- nvinfo : EIATTR_SW_WAR
	.align		4
.L_36:
        /*05fc*/ 	.byte	0x04, 0x36
        /*05fe*/ 	.short	(.L_38 - .L_37)
.L_37:
        /*0600*/ 	.word	0x00000008
.L_38:


//--------------------- .nv.callgraph             --------------------------
	.section	.nv.callgraph,"",@"SHT_CUDA_CALLGRAPH"
	.align	4
	.sectionentsize	8
	.align		4
        /*0000*/ 	.word	0x00000000
	.align		4
        /*0004*/ 	.word	0xffffffff
	.align		4
        /*0008*/ 	.word	0x00000000
	.align		4
        /*000c*/ 	.word	0xfffffffe
	.align		4
        /*0010*/ 	.word	0x00000000
	.align		4
        /*0014*/ 	.word	0xfffffffd
	.align		4
        /*0018*/ 	.word	0x00000000
	.align		4
        /*001c*/ 	.word	0xfffffffc


//--------------------- .nv.constant4             --------------------------
	.section	.nv.constant4,"a",@progbits
	.align	8
	.align		8
.nv.constant4:
        /*0000*/ 	.dword	_ZN40_INTERNAL_d879b9fc_4_k_cu_31353734_288464cuda3std3__45__cpo5beginE
	.align		8
        /*0008*/ 	.dword	_ZN40_INTERNAL_d879b9fc_4_k_cu_31353734_288464cuda3std3__45__cpo3endE
	.align		8
        /*0010*/ 	.dword	_ZN40_INTERNAL_d879b9fc_4_k_cu_31353734_288464cuda3std3__45__cpo6cbeginE
	.align		8
        /*0018*/ 	.dword	_ZN40_INTERNAL_d879b9fc_4_k_cu_31353734_288464cuda3std3__45__cpo4cendE
	.align		8
        /*0020*/ 	.dword	_ZN40_INTERNAL_d879b9fc_4_k_cu_31353734_288464cuda3std3__442_GLOBAL__N__d879b9fc_4_k_cu_31353734_288466ignoreE
	.align		8
        /*0028*/ 	.dword	_ZN40_INTERNAL_d879b9fc_4_k_cu_31353734_288464cuda3std3__419piecewise_constructE
	.align		8
        /*0030*/ 	.dword	_ZN40_INTERNAL_d879b9fc_4_k_cu_31353734_288464cuda3std3__48in_placeE
	.align		8
        /*0038*/ 	.dword	_ZN40_INTERNAL_d879b9fc_4_k_cu_31353734_288464cuda3std6ranges3__45__cpo4swapE
	.align		8
        /*0040*/ 	.dword	_ZN40_INTERNAL_d879b9fc_4_k_cu_31353734_288464cuda3std6ranges3__45__cpo9iter_moveE
	.align		8
        /*0048*/ 	.dword	_ZN40_INTERNAL_d879b9fc_4_k_cu_31353734_288464cute7productE
	.align		8
        /*0050*/ 	.dword	_ZN40_INTERNAL_d879b9fc_4_k_cu_31353734_288464cute1_E


//--------------------- .text._ZN7cutlass13device_kernelINS_4gemm6kernel13GemmUniversalIN4cute5tupleIJiiiiEEENS1_10collective13CollectiveMmaINS1_37MainloopSm90TmaGmmaWarpSpecializedFP8ILi18ENS5_IJNS4_1CILi4EEENSA_ILi1EEESC_EEENS1_35KernelTmaWarpSpecializedCooperativeEEENS5_IJNSA_ILi128EEENSA_ILi64EEESH_EEENS_12float_e5m2_tENS5_IJlSC_lEEESJ_SK_NS4_8TiledMMAINS4_8MMA_AtomIJNS4_4SM904GMMA30MMA_64x64x32_F32E5M2E5M2_SS_TNILNSO_7ScaleInE1ELSQ_1EEEEEENS4_6LayoutINS5_IJNSA_ILi2EEESC_SC_EEENS5_IJSC_NSA_ILi0EEESW_EEEEENS5_IJNS4_10UnderscoreESZ_SZ_EEEEENS4_13SM90_TMA_LOADENS4_14ComposedLayoutINS4_7SwizzleILi2ELi4ELi3EEENS4_18smem_ptr_flag_bitsILi8EEENST_INS5_IJNSA_ILi8EEESH_EEENS5_IJSH_SC_EEEEEEEvNS4_8identityENS4_23SM90_TMA_LOAD_MULTICASTES1C_vS1D_EENS_8epilogue10collective6detail29Sm90TmaWarpSpecializedAdapterINS1H_15DefaultEpilogueISJ_SK_SK_NS1G_6thread17LinearCombinationISJ_Li1EffLNS1L_9ScaleType4KindE0ELNS_15FloatRoundStyleE2ESJ_EENS1_15EpilogueDefaultEEEEEvvEEEEvNT_6ParamsE --------------------------
	.section	.text._ZN7cutlass13device_kernelINS_4gemm6kernel13GemmUniversalIN4cute5tupleIJiiiiEEENS1_10collective13CollectiveMmaINS1_37MainloopSm90TmaGmmaWarpSpecializedFP8ILi18ENS5_IJNS4_1CILi4EEENSA_ILi1EEESC_EEENS1_35KernelTmaWarpSpecializedCooperativeEEENS5_IJNSA_ILi128EEENSA_ILi64EEESH_EEENS_12float_e5m2_tENS5_IJlSC_lEEESJ_SK_NS4_8TiledMMAINS4_8MMA_AtomIJNS4_4SM904GMMA30MMA_64x64x32_F32E5M2E5M2_SS_TNILNSO_7ScaleInE1ELSQ_1EEEEEENS4_6LayoutINS5_IJNSA_ILi2EEESC_SC_EEENS5_IJSC_NSA_ILi0EEESW_EEEEENS5_IJNS4_10UnderscoreESZ_SZ_EEEEENS4_13SM90_TMA_LOADENS4_14ComposedLayoutINS4_7SwizzleILi2ELi4ELi3EEENS4_18smem_ptr_flag_bitsILi8EEENST_INS5_IJNSA_ILi8EEESH_EEENS5_IJSH_SC_EEEEEEEvNS4_8identityENS4_23SM90_TMA_LOAD_MULTICASTES1C_vS1D_EENS_8epilogue10collective6detail29Sm90TmaWarpSpecializedAdapterINS1H_15DefaultEpilogueISJ_SK_SK_NS1G_6thread17LinearCombinationISJ_Li1EffLNS1L_9ScaleType4KindE0ELNS_15FloatRoundStyleE2ESJ_EENS1_15EpilogueDefaultEEEEEvvEEEEvNT_6ParamsE,"ax",@progbits
	.align	128
.text._ZN7cutlass13device_kernelINS_4gemm6kernel13GemmUniversalIN4cute5tupleIJiiiiEEENS1_10collective13CollectiveMmaINS1_37MainloopSm90TmaGmmaWarpSpecializedFP8ILi18ENS5_IJNS4_1CILi4EEENSA_ILi1EEESC_EEENS1_35KernelTmaWarpSpecializedCooperativeEEENS5_IJNSA_ILi128EEENSA_ILi64EEESH_EEENS_12float_e5m2_tENS5_IJlSC_lEEESJ_SK_NS4_8TiledMMAINS4_8MMA_AtomIJNS4_4SM904GMMA30MMA_64x64x32_F32E5M2E5M2_SS_TNILNSO_7ScaleInE1ELSQ_1EEEEEENS4_6LayoutINS5_IJNSA_ILi2EEESC_SC_EEENS5_IJSC_NSA_ILi0EEESW_EEEEENS5_IJNS4_10UnderscoreESZ_SZ_EEEEENS4_13SM90_TMA_LOADENS4_14ComposedLayoutINS4_7SwizzleILi2ELi4ELi3EEENS4_18smem_ptr_flag_bitsILi8EEENST_INS5_IJNSA_ILi8EEESH_EEENS5_IJSH_SC_EEEEEEEvNS4_8identityENS4_23SM90_TMA_LOAD_MULTICASTES1C_vS1D_EENS_8epilogue10collective6detail29Sm90TmaWarpSpecializedAdapterINS1H_15DefaultEpilogueISJ_SK_SK_NS1G_6thread17LinearCombinationISJ_Li1EffLNS1L_9ScaleType4KindE0ELNS_15FloatRoundStyleE2ESJ_EENS1_15EpilogueDefaultEEEEEvvEEEEvNT_6ParamsE:
        .type           _ZN7cutlass13device_kernelINS_4gemm6kernel13GemmUniversalIN4cute5tupleIJiiiiEEENS1_10collective13CollectiveMmaINS1_37MainloopSm90TmaGmmaWarpSpecializedFP8ILi18ENS5_IJNS4_1CILi4EEENSA_ILi1EEESC_EEENS1_35KernelTmaWarpSpecializedCooperativeEEENS5_IJNSA_ILi128EEENSA_ILi64EEESH_EEENS_12float_e5m2_tENS5_IJlSC_lEEESJ_SK_NS4_8TiledMMAINS4_8MMA_AtomIJNS4_4SM904GMMA30MMA_64x64x32_F32E5M2E5M2_SS_TNILNSO_7ScaleInE1ELSQ_1EEEEEENS4_6LayoutINS5_IJNSA_ILi2EEESC_SC_EEENS5_IJSC_NSA_ILi0EEESW_EEEEENS5_IJNS4_10UnderscoreESZ_SZ_EEEEENS4_13SM90_TMA_LOADENS4_14ComposedLayoutINS4_7SwizzleILi2ELi4ELi3EEENS4_18smem_ptr_flag_bitsILi8EEENST_INS5_IJNSA_ILi8EEESH_EEENS5_IJSH_SC_EEEEEEEvNS4_8identityENS4_23SM90_TMA_LOAD_MULTICASTES1C_vS1D_EENS_8epilogue10collective6detail29Sm90TmaWarpSpecializedAdapterINS1H_15DefaultEpilogueISJ_SK_SK_NS1G_6thread17LinearCombinationISJ_Li1EffLNS1L_9ScaleType4KindE0ELNS_15FloatRoundStyleE2ESJ_EENS1_15EpilogueDefaultEEEEEvvEEEEvNT_6ParamsE,@function
        .size           _ZN7cutlass13device_kernelINS_4gemm6kernel13GemmUniversalIN4cute5tupleIJiiiiEEENS1_10collective13CollectiveMmaINS1_37MainloopSm90TmaGmmaWarpSpecializedFP8ILi18ENS5_IJNS4_1CILi4EEENSA_ILi1EEESC_EEENS1_35KernelTmaWarpSpecializedCooperativeEEENS5_IJNSA_ILi128EEENSA_ILi64EEESH_EEENS_12float_e5m2_tENS5_IJlSC_lEEESJ_SK_NS4_8TiledMMAINS4_8MMA_AtomIJNS4_4SM904GMMA30MMA_64x64x32_F32E5M2E5M2_SS_TNILNSO_7ScaleInE1ELSQ_1EEEEEENS4_6LayoutINS5_IJNSA_ILi2EEESC_SC_EEENS5_IJSC_NSA_ILi0EEESW_EEEEENS5_IJNS4_10UnderscoreESZ_SZ_EEEEENS4_13SM90_TMA_LOADENS4_14ComposedLayoutINS4_7SwizzleILi2ELi4ELi3EEENS4_18smem_ptr_flag_bitsILi8EEENST_INS5_IJNSA_ILi8EEESH_EEENS5_IJSH_SC_EEEEEEEvNS4_8identityENS4_23SM90_TMA_LOAD_MULTICASTES1C_vS1D_EENS_8epilogue10collective6detail29Sm90TmaWarpSpecializedAdapterINS1H_15DefaultEpilogueISJ_SK_SK_NS1G_6thread17LinearCombinationISJ_Li1EffLNS1L_9ScaleType4KindE0ELNS_15FloatRoundStyleE2ESJ_EENS1_15EpilogueDefaultEEEEEvvEEEEvNT_6ParamsE,(.L_x_171 - _ZN7cutlass13device_kernelINS_4gemm6kernel13GemmUniversalIN4cute5tupleIJiiiiEEENS1_10collective13CollectiveMmaINS1_37MainloopSm90TmaGmmaWarpSpecializedFP8ILi18ENS5_IJNS4_1CILi4EEENSA_ILi1EEESC_EEENS1_35KernelTmaWarpSpecializedCooperativeEEENS5_IJNSA_ILi128EEENSA_ILi64EEESH_EEENS_12float_e5m2_tENS5_IJlSC_lEEESJ_SK_NS4_8TiledMMAINS4_8MMA_AtomIJNS4_4SM904GMMA30MMA_64x64x32_F32E5M2E5M2_SS_TNILNSO_7ScaleInE1ELSQ_1EEEEEENS4_6LayoutINS5_IJNSA_ILi2EEESC_SC_EEENS5_IJSC_NSA_ILi0EEESW_EEEEENS5_IJNS4_10UnderscoreESZ_SZ_EEEEENS4_13SM90_TMA_LOADENS4_14ComposedLayoutINS4_7SwizzleILi2ELi4ELi3EEENS4_18smem_ptr_flag_bitsILi8EEENST_INS5_IJNSA_ILi8EEESH_EEENS5_IJSH_SC_EEEEEEEvNS4_8identityENS4_23SM90_TMA_LOAD_MULTICASTES1C_vS1D_EENS_8epilogue10collective6detail29Sm90TmaWarpSpecializedAdapterINS1H_15DefaultEpilogueISJ_SK_SK_NS1G_6thread17LinearCombinationISJ_Li1EffLNS1L_9ScaleType4KindE0ELNS_15FloatRoundStyleE2ESJ_EENS1_15EpilogueDefaultEEEEEvvEEEEvNT_6ParamsE)
        .other          _ZN7cutlass13device_kernelINS_4gemm6kernel13GemmUniversalIN4cute5tupleIJiiiiEEENS1_10collective13CollectiveMmaINS1_37MainloopSm90TmaGmmaWarpSpecializedFP8ILi18ENS5_IJNS4_1CILi4EEENSA_ILi1EEESC_EEENS1_35KernelTmaWarpSpecializedCooperativeEEENS5_IJNSA_ILi128EEENSA_ILi64EEESH_EEENS_12float_e5m2_tENS5_IJlSC_lEEESJ_SK_NS4_8TiledMMAINS4_8MMA_AtomIJNS4_4SM904GMMA30MMA_64x64x32_F32E5M2E5M2_SS_TNILNSO_7ScaleInE1ELSQ_1EEEEEENS4_6LayoutINS5_IJNSA_ILi2EEESC_SC_EEENS5_IJSC_NSA_ILi0EEESW_EEEEENS5_IJNS4_10UnderscoreESZ_SZ_EEEEENS4_13SM90_TMA_LOADENS4_14ComposedLayoutINS4_7SwizzleILi2ELi4ELi3EEENS4_18smem_ptr_flag_bitsILi8EEENST_INS5_IJNSA_ILi8EEESH_EEENS5_IJSH_SC_EEEEEEEvNS4_8identityENS4_23SM90_TMA_LOAD_MULTICASTES1C_vS1D_EENS_8epilogue10collective6detail29Sm90TmaWarpSpecializedAdapterINS1H_15DefaultEpilogueISJ_SK_SK_NS1G_6thread17LinearCombinationISJ_Li1EffLNS1L_9ScaleType4KindE0ELNS_15FloatRoundStyleE2ESJ_EENS1_15EpilogueDefaultEEEEEvvEEEEvNT_6ParamsE,@"STO_CUDA_ENTRY STV_DEFAULT"
_ZN7cutlass13device_kernelINS_4gemm6kernel13GemmUniversalIN4cute5tupleIJiiiiEEENS1_10collective13CollectiveMmaINS1_37MainloopSm90TmaGmmaWarpSpecializedFP8ILi18ENS5_IJNS4_1CILi4EEENSA_ILi1EEESC_EEENS1_35KernelTmaWarpSpecializedCooperativeEEENS5_IJNSA_ILi128EEENSA_ILi64EEESH_EEENS_12float_e5m2_tENS5_IJlSC_lEEESJ_SK_NS4_8TiledMMAINS4_8MMA_AtomIJNS4_4SM904GMMA30MMA_64x64x32_F32E5M2E5M2_SS_TNILNSO_7ScaleInE1ELSQ_1EEEEEENS4_6LayoutINS5_IJNSA_ILi2EEESC_SC_EEENS5_IJSC_NSA_ILi0EEESW_EEEEENS5_IJNS4_10UnderscoreESZ_SZ_EEEEENS4_13SM90_TMA_LOADENS4_14ComposedLayoutINS4_7SwizzleILi2ELi4ELi3EEENS4_18smem_ptr_flag_bitsILi8EEENST_INS5_IJNSA_ILi8EEESH_EEENS5_IJSH_SC_EEEEEEEvNS4_8identityENS4_23SM90_TMA_LOAD_MULTICASTES1C_vS1D_EENS_8epilogue10collective6detail29Sm90TmaWarpSpecializedAdapterINS1H_15DefaultEpilogueISJ_SK_SK_NS1G_6thread17LinearCombinationISJ_Li1EffLNS1L_9ScaleType4KindE0ELNS_15FloatRoundStyleE2ESJ_EENS1_15EpilogueDefaultEEEEEvvEEEEvNT_6ParamsE:
[----:B------:R-:W-:Y:S01]  /*0000*/  LDC R1, c[0x0][0x28] ;  /* 0x00000a00ff017b82 */ /* 0x000fe20000000800 */
[----:B------:R-:W0:Y:S01]  /*0010*/  S2R R0, SR_TID.X ;  /* 0x0000000000007919 */ /* 0x000e220000002100 */
[----:B------:R-:W-:Y:S01]  /*0020*/  ELECT P0, URZ, PT ;  /* 0x00000000003f782f */ /* 0x000fe20003800000 */
[----:B------:R-:W-:Y:S01]  /*0030*/  BSSY B0, `(.L_x_0) ;  /* 0x000000f000007945 */ /* 0x000fe20003800000 */
[--C-:B0-----:R-:W-:Y:S02]  /*0040*/  SHF.R.U32.HI R2, RZ, 0x5, R0.reuse ;  /* 0x00000005ff027819 */ /* 0x101fe40000011600 */
[----:B------:R-:W-:-:S03]  /*0050*/  SHF.R.U32.HI R3, RZ, 0x7, R0 ;  /* 0x00000007ff037819 */ /* 0x000fc60000011600 */
[----:B------:R-:W0:Y:S04]  /*0060*/  SHFL.IDX PT, R7, R2, RZ, 0x1f ;  /* 0x00001fff02077589 */ /* 0x000e2800000e0000 */
[----:B------:R1:W2:Y:S01]  /*0070*/  SHFL.IDX PT, R4, R3, RZ, 0x1f ;  /* 0x00001fff03047589 */ /* 0x0002a200000e0000 */
[----:B0-----:R-:W-:-:S13]  /*0080*/  ISETP.NE.OR P0, PT, R7, RZ, !P0 ;  /* 0x000000ff0700720c */ /* 0x001fda0004705670 */
[----:B-12---:R-:W-:Y:S05]  /*0090*/  @P0 BRA `(.L_x_1) ;  /* 0x0000000000200947 */ /* 0x006fea0003800000 */
[----:B------:R-:W-:Y:S02]  /*00a0*/  ULDC.64 UR4, c[0x0][0x198] ;  /* 0x0000660000047ab9 */ /* 0x000fe40000000a00 */
[----:B------:R-:W-:Y:S02]  /*00b0*/  UIADD3 UR6, UP0, UR4, 0xf0, URZ ;  /* 0x000000f004067890 */ /* 0x000fe4000ff1e03f */
[----:B------:R-:W-:Y:S02]  /*00c0*/  UIADD3 UR4, UP1, UR4, 0x1f0, URZ ;  /* 0x000001f004047890 */ /* 0x000fe4000ff3e03f */
[----:B------:R-:W-:Y:S02]  /*00d0*/  UIADD3.X UR7, URZ, UR5, URZ, UP0, !UPT ;  /* 0x000000053f077290 */ /* 0x000fe400087fe43f */
[----:B------:R-:W-:-:S07]  /*00e0*/  UIADD3.X UR5, URZ, UR5, URZ, UP1, !UPT ;  /* 0x000000053f057290 */ /* 0x000fce0008ffe43f */
[----:B------:R0:W-:Y:S02]  /*00f0*/  UTMACCTL.PF [UR6] ;  /* 0x00000000060079b9 */ /* 0x0001e40008040000 */
[----:B------:R0:W-:Y:S02]  /*0100*/  UTMACCTL.PF [UR4] ;  /* 0x00000000040079b9 */ /* 0x0001e40008040000 */
[----:B0-----:R-:W-:Y:S01]  /*0110*/  NOP ;  /* 0x0000000000007918 */ /* 0x001fe20000000000 */
.L_x_1:
[----:B------:R-:W-:Y:S05]  /*0120*/  BSYNC B0 ;  /* 0x0000000000007941 */ /* 0x000fea0003800000 */
.L_x_0:
[----:B------:R-:W0:Y:S02]  /*0130*/  SHFL.IDX PT, R3, R2, RZ, 0x1f ;  /* 0x00001fff02037589 */ /* 0x000e2400000e0000 */
[----:B0-----:R-:W-:-:S13]  /*0140*/  ISETP.NE.AND P0, PT, R3, RZ, PT ;  /* 0x000000ff0300720c */ /* 0x001fda0003f05270 */
[----:B------:R-:W-:Y:S05]  /*0150*/  @P0 BRA `(.L_x_2) ;  /* 0x0000000000d40947 */ /* 0x000fea0003800000 */
[----:B------:R-:W-:Y:S01]  /*0160*/  ELECT P0, URZ, PT ;  /* 0x00000000003f782f */ /* 0x000fe20003800000 */
[----:B------:R-:W-:-:S12]  /*0170*/  BSSY B0, `(.L_x_2) ;  /* 0x0000033000007945 */ /* 0x000fd80003800000 */
[----:B------:R-:W-:Y:S05]  /*0180*/  @!P0 BRA `(.L_x_3) ;  /* 0x0000000000c48947 */ /* 0x000fea0003800000 */
[----:B------:R-:W0:Y:S01]  /*0190*/  S2UR UR8, SR_CgaCtaId ;  /* 0x00000000000879c3 */ /* 0x000e220000008800 */
[----:B------:R-:W-:Y:S01]  /*01a0*/  UMOV UR4, 0x400 ;  /* 0x0000040000047882 */ /* 0x000fe20000000000 */
[----:B------:R-:W-:Y:S01]  /*01b0*/  UMOV UR5, 0x1 ;  /* 0x0000000100057882 */ /* 0x000fe20000000000 */
[----:B------:R-:W-:Y:S02]  /*01c0*/  UMOV UR6, 0x8 ;  /* 0x0000000800067882 */ /* 0x000fe40000000000 */
[----:B------:R-:W-:-:S04]  /*01d0*/  UIADD3 UR6, -UR6, 0x100000, URZ ;  /* 0x0010000006067890 */ /* 0x000fc8000fffe13f */
[----:B------:R-:W-:Y:S02]  /*01e0*/  USHF.L.U32 UR7, UR6, 0xb, URZ ;  /* 0x0000000b06077899 */ /* 0x000fe4000800063f */
[----:B------:R-:W-:Y:S02]  /*01f0*/  USHF.L.U32 UR6, UR6, 0x1, URZ ;  /* 0x0000000106067899 */ /* 0x000fe4000800063f */
[----:B0-----:R-:W-:Y:S02]  /*0200*/  ULEA UR8, UR8, UR4, 0x18 ;  /* 0x0000000408087291 */ /* 0x001fe4000f8ec03f */
[----:B------:R-:W-:-:S04]  /*0210*/  UIADD3 UR4, -UR5, 0x100000, URZ ;  /* 0x0010000005047890 */ /* 0x000fc8000fffe13f */
[----:B------:R-:W-:Y:S02]  /*0220*/  USHF.L.U32 UR5, UR4, 0xb, URZ ;  /* 0x0000000b04057899 */ /* 0x000fe4000800063f */
[----:B------:R-:W-:Y:S01]  /*0230*/  USHF.L.U32 UR4, UR4, 0x1, URZ ;  /* 0x0000000104047899 */ /* 0x000fe2000800063f */
[----:B------:R-:W0:Y:S11]  /*0240*/  FENCE.VIEW.ASYNC.S ;  /* 0x00000000000073c6 */ /* 0x000e360000000000 */
[----:B0-----:R0:W1:Y:S01]  /*0250*/  SYNCS.EXCH.64 URZ, [UR8], UR4 ;  /* 0x00000004083f75b2 */ /* 0x0010620008000100 */
[----:B------:R0:W2:Y:S01]  /*0260*/  SYNCS.EXCH.64 URZ, [UR8+0x90], UR6 ;  /* 0x00009006083f75b2 */ /* 0x0000a20008000100 */
[----:B------:R0:W3:Y:S01]  /*0270*/  SYNCS.EXCH.64 URZ, [UR8+0x8], UR4 ;  /* 0x00000804083f75b2 */ /* 0x0000e20008000100 */
[----:B------:R0:W4:Y:S01]  /*0280*/  SYNCS.EXCH.64 URZ, [UR8+0x98], UR6 ;  /* 0x00009806083f75b2 */ /* 0x0001220008000100 */
[----:B------:R0:W0:Y:S01]  /*0290*/  SYNCS.EXCH.64 URZ, [UR8+0x10], UR4 ;  /* 0x00001004083f75b2 */ /* 0x0000220008000100 */
        /* <DEDUP_REMOVED lines=31> */
[----:B-1234-:R-:W-:Y:S01]  /*0490*/  NOP ;  /* 0x0000000000007918 */ /* 0x01efe20000000000 */
.L_x_3:
[----:B0-----:R-:W-:Y:S05]  /*04a0*/  BSYNC B0 ;  /* 0x0000000000007941 */ /* 0x001fea0003800000 */
.L_x_2:
[----:B------:R-:W-:Y:S01]  /*04b0*/  SHF.R.S32.HI R5, RZ, 0x1f, R0 ;  /* 0x0000001fff057819 */ /* 0x000fe20000011400 */
[----:B------:R-:W0:Y:S01]  /*04c0*/  SHFL.IDX PT, R2, R2, RZ, 0x1f ;  /* 0x00001fff02027589 */ /* 0x000e2200000e0000 */
[----:B------:R-:W1:Y:S01]  /*04d0*/  S2UR UR8, SR_CTAID.X ;  /* 0x00000000000879c3 */ /* 0x000e620000002500 */
[----:B------:R-:W-:Y:S02]  /*04e0*/  ELECT P0, URZ, PT ;  /* 0x00000000003f782f */ /* 0x000fe40003800000 */
[----:B------:R-:W-:Y:S01]  /*04f0*/  LEA.HI R5, R5, R0, RZ, 0x7 ;  /* 0x0000000005057211 */ /* 0x000fe200078f38ff */
[----:B------:R-:W2:Y:S01]  /*0500*/  S2R R8, SR_CTAID.Y ;  /* 0x0000000000087919 */ /* 0x000ea20000002600 */
[----:B------:R-:W-:Y:S01]  /*0510*/  ULDC UR4, c[0x0][0x150] ;  /* 0x0000540000047ab9 */ /* 0x000fe20000000800 */
[----:B------:R-:W-:Y:S01]  /*0520*/  VIADD R16, R4, 0xffffffff ;  /* 0xffffffff04107836 */ /* 0x000fe20000000000 */
[----:B------:R-:W-:Y:S01]  /*0530*/  LOP3.LUT R5, R5, 0xffffff80, RZ, 0xc0, !PT ;  /* 0xffffff8005057812 */ /* 0x000fe200078ec0ff */
[----:B------:R-:W-:Y:S01]  /*0540*/  NOP ;  /* 0x0000000000007918 */ /* 0x000fe20000000000 */
[----:B------:R-:W3:Y:S01]  /*0550*/  LDC R12, c[0x0][0x144] ;  /* 0x00005100ff0c7b82 */ /* 0x000ee20000000800 */
[----:B------:R-:W-:Y:S01]  /*0560*/  NOP ;  /* 0x0000000000007918 */ /* 0x000fe20000000000 */
[----:B------:R-:W-:Y:S01]  /*0570*/  ISETP.GE.U32.AND P6, PT, R16, 0x2, PT ;  /* 0x000000021000780c */ /* 0x000fe20003fc6070 */
[----:B------:R-:W-:Y:S01]  /*0580*/  IMAD.IADD R5, R0, 0x1, -R5 ;  /* 0x0000000100057824 */ /* 0x000fe200078e0a05 */
[----:B------:R-:W-:-:S04]  /*0590*/  ISETP.NE.AND P3, PT, R4, RZ, PT ;  /* 0x000000ff0400720c */ /* 0x000fc80003f65270 */
[----:B------:R-:W-:Y:S01]  /*05a0*/  SHF.R.S32.HI R6, RZ, 0x1f, R5 ;  /* 0x0000001fff067819 */ /* 0x000fe20000011405 */
[----:B------:R-:W4:Y:S03]  /*05b0*/  LDC R13, c[0x0][0x140] ;  /* 0x00005000ff0d7b82 */ /* 0x000f260000000800 */
[----:B------:R-:W-:Y:S02]  /*05c0*/  LEA.HI R6, R6, R5, RZ, 0x3 ;  /* 0x0000000506067211 */ /* 0x000fe400078f18ff */
[----:B0-----:R-:W-:Y:S02]  /*05d0*/  ISETP.NE.OR P0, PT, R2, RZ, !P0 ;  /* 0x000000ff0200720c */ /* 0x001fe40004705670 */
[--C-:B------:R-:W-:Y:S02]  /*05e0*/  SHF.R.S32.HI R2, RZ, 0x3, R6.reuse ;  /* 0x00000003ff027819 */ /* 0x100fe40000011406 */
[----:B------:R-:W-:-:S02]  /*05f0*/  SHF.R.S32.HI R11, RZ, 0x1f, R6 ;  /* 0x0000001fff0b7819 */ /* 0x000fc40000011406 */
[----:B------:R-:W-:Y:S02]  /*0600*/  SHF.R.S32.HI R6, RZ, 0x1f, R3 ;  /* 0x0000001fff067819 */ /* 0x000fe40000011403 */
[----:B-1----:R-:W-:Y:S02]  /*0610*/  I2FP.F32.U32 R10, UR8 ;  /* 0x00000008000a7c45 */ /* 0x002fe40008201000 */
[----:B------:R-:W-:Y:S02]  /*0620*/  LEA.HI R11, R11, R2, RZ, 0x2 ;  /* 0x000000020b0b7211 */ /* 0x000fe400078f10ff */
[----:B------:R-:W-:Y:S01]  /*0630*/  LEA.HI R6, R6, R3, RZ, 0x2 ;  /* 0x0000000306067211 */ /* 0x000fe200078f10ff */
[----:B------:R-:W-:Y:S01]  /*0640*/  FMUL R10, R10, UR4 ;  /* 0x000000040a0a7c20 */ /* 0x000fe20008400000 */
[----:B------:R-:W-:Y:S01]  /*0650*/  LOP3.LUT R11, R11, 0xfffffffc, RZ, 0xc0, !PT ;  /* 0xfffffffc0b0b7812 */ /* 0x000fe200078ec0ff */
[----:B------:R-:W-:Y:S01]  /*0660*/  VOTEU.ALL UP0, P0 ;  /* 0x00000000003f7886 */ /* 0x000fe20000000000 */
[----:B------:R-:W-:Y:S01]  /*0670*/  LOP3.LUT R6, R6, 0x3ffffffc, RZ, 0xc0, !PT ;  /* 0x3ffffffc06067812 */ /* 0x000fe200078ec0ff */
[----:B------:R-:W-:Y:S01]  /*0680*/  ULDC UR4, c[0x0][0x154] ;  /* 0x0000550000047ab9 */ /* 0x000fe20000000800 */
[----:B----4-:R-:W-:Y:S01]  /*0690*/  ISETP.EQ.U32.AND P2, PT, R13, 0x1, PT ;  /* 0x000000010d00780c */ /* 0x010fe20003f42070 */
[----:B------:R-:W-:Y:S01]  /*06a0*/  IMAD.IADD R11, R2, 0x1, -R11 ;  /* 0x00000001020b7824 */ /* 0x000fe200078e0a0b */
[----:B------:R-:W0:Y:S01]  /*06b0*/  F2I.U32.TRUNC.NTZ R10, R10 ;  /* 0x0000000a000a7305 */ /* 0x000e22000020f000 */
[----:B------:R-:W-:Y:S01]  /*06c0*/  IMAD.IADD R6, R3, 0x1, -R6 ;  /* 0x0000000103067824 */ /* 0x000fe200078e0a06 */
[----:B--2---:R-:W-:Y:S01]  /*06d0*/  I2FP.F32.U32 R2, R8 ;  /* 0x0000000800027245 */ /* 0x004fe20000201000 */
[----:B------:R-:W1:Y:S01]  /*06e0*/  @!UP0 S2UR UR7, SR_CgaCtaId ;  /* 0x00000000000789c3 */ /* 0x000e620000008800 */
[----:B------:R-:W-:Y:S01]  /*06f0*/  @!UP0 UMOV UR6, 0x400 ;  /* 0x0000040000068882 */ /* 0x000fe20000000000 */
[----:B------:R-:W-:Y:S01]  /*0700*/  IMAD R6, R6, 0x4, R11 ;  /* 0x0000000406067824 */ /* 0x000fe200078e020b */
[----:B------:R-:W-:-:S04]  /*0710*/  VOTEU.ALL UP1, P0 ;  /* 0x00000000003f7886 */ /* 0x000fc80000020000 */
[----:B------:R-:W-:-:S04]  /*0720*/  SHF.R.S32.HI R3, RZ, 0x1f, R6 ;  /* 0x0000001fff037819 */ /* 0x000fc80000011406 */
[----:B------:R-:W-:Y:S01]  /*0730*/  LEA.HI R3, R3, R6, RZ, 0x2 ;  /* 0x0000000603037211 */ /* 0x000fe200078f10ff */
[----:B0-----:R-:W-:-:S03]  /*0740*/  IMAD.MOV R11, RZ, RZ, -R10 ;  /* 0x000000ffff0b7224 */ /* 0x001fc600078e0a0a */
[----:B------:R-:W-:Y:S01]  /*0750*/  LOP3.LUT R3, R3, 0xfffffffc, RZ, 0xc0, !PT ;  /* 0xfffffffc03037812 */ /* 0x000fe200078ec0ff */
[----:B---3--:R-:W-:Y:S02]  /*0760*/  IMAD R10, R12, R11, UR8 ;  /* 0x000000080c0a7e24 */ /* 0x008fe4000f8e020b */
[----:B------:R-:W-:Y:S01]  /*0770*/  FMUL R12, R2, UR4 ;  /* 0x00000004020c7c20 */ /* 0x000fe20008400000 */
[----:B------:R-:W0:Y:S01]  /*0780*/  LDC R11, c[0x0][0x148] ;  /* 0x00005200ff0b7b82 */ /* 0x000e220000000800 */
[----:B------:R-:W-:Y:S01]  /*0790*/  SHF.R.S32.HI R2, RZ, 0x1f, R7 ;  /* 0x0000001fff027819 */ /* 0x000fe20000011407 */
[----:B------:R-:W-:Y:S01]  /*07a0*/  IMAD.IADD R3, R6, 0x1, -R3 ;  /* 0x0000000106037824 */ /* 0x000fe200078e0a03 */
[----:B------:R-:W-:Y:S02]  /*07b0*/  UMOV UR4, 0x20 ;  /* 0x0000002000047882 */ /* 0x000fe40000000000 */
[----:B------:R-:W2:Y:S01]  /*07c0*/  F2I.U32.TRUNC.NTZ R12, R12 ;  /* 0x0000000c000c7305 */ /* 0x000ea2000020f000 */
[----:B------:R-:W-:Y:S01]  /*07d0*/  LEA.HI R2, R2, R7, RZ, 0x2 ;  /* 0x0000000702027211 */ /* 0x000fe200078f10ff */
[----:B------:R-:W-:-:S04]  /*07e0*/  @!UP0 UIADD3 UR4, -UR4, 0x100000, URZ ;  /* 0x0010000004048890 */ /* 0x000fc8000fffe13f */
[----:B------:R-:W-:Y:S02]  /*07f0*/  @!UP0 USHF.L.U32 UR5, UR4, 0xb, URZ ;  /* 0x0000000b04058899 */ /* 0x000fe4000800063f */
[----:B------:R-:W-:Y:S01]  /*0800*/  @!UP0 USHF.L.U32 UR4, UR4, 0x1, URZ ;  /* 0x0000000104048899 */ /* 0x000fe2000800063f */
[----:B------:R-:W-:Y:S01]  /*0810*/  ISETP.NE.AND P4, PT, R3, R10, PT ;  /* 0x0000000a0300720c */ /* 0x000fe20003f85270 */
[----:B------:R-:W-:Y:S01]  /*0820*/  IMAD.SHL.U32 R3, R6, 0x4, RZ ;  /* 0x0000000406037824 */ /* 0x000fe200078e00ff */
[----:B------:R-:W-:Y:S01]  /*0830*/  LOP3.LUT R2, R2, 0xfffffffc, RZ, 0xc0, !PT ;  /* 0xfffffffc02027812 */ /* 0x000fe200078ec0ff */
[----:B-1----:R-:W-:Y:S01]  /*0840*/  @!UP0 ULEA UR6, UR7, UR6, 0x18 ;  /* 0x0000000607068291 */ /* 0x002fe2000f8ec03f */
[----:B------:R-:W-:Y:S02]  /*0850*/  VOTEU.ALL UP0, P0 ;  /* 0x00000000003f7886 */ /* 0x000fe40000000000 */
[----:B------:R-:W-:Y:S01]  /*0860*/  LOP3.LUT R3, R6, 0xc, R3, 0x78, !PT ;  /* 0x0000000c06037812 */ /* 0x000fe200078e7803 */
[----:B------:R-:W-:Y:S01]  /*0870*/  IMAD.IADD R7, R7, 0x1, -R2 ;  /* 0x0000000107077824 */ /* 0x000fe200078e0a02 */
[----:B------:R-:W-:Y:S01]  /*0880*/  LOP3.LUT P0, RZ, R5, 0x7, RZ, 0xc0, !PT ;  /* 0x0000000705ff7812 */ /* 0x000fe2000780c0ff */
[----:B------:R-:W-:-:S02]  /*0890*/  IMAD.MOV.U32 R6, RZ, RZ, 0x1 ;  /* 0x00000001ff067424 */ /* 0x000fc400078e00ff */
[----:B--2---:R-:W-:Y:S02]  /*08a0*/  IMAD.MOV R20, RZ, RZ, -R12 ;  /* 0x000000ffff147224 */ /* 0x004fe400078e0a0c */
[----:B------:R-:W-:Y:S02]  /*08b0*/  @P4 SHF.R.S32.HI R2, RZ, 0x1f, R3 ;  /* 0x0000001fff024819 */ /* 0x000fe40000011403 */
[----:B------:R-:W-:Y:S01]  /*08c0*/  ISETP.NE.AND P1, PT, R7, 0x3, PT ;  /* 0x000000030700780c */ /* 0x000fe20003f25270 */
[----:B0-----:R-:W-:Y:S01]  /*08d0*/  IMAD R13, R11, R20, R8 ;  /* 0x000000140b0d7224 */ /* 0x001fe200078e0208 */
[----:B------:R-:W-:Y:S01]  /*08e0*/  @P4 LEA.HI R2, R2, R3, RZ, 0x2 ;  /* 0x0000000302024211 */ /* 0x000fe200078f10ff */
[----:B------:R-:W0:Y:S02]  /*08f0*/  FENCE.VIEW.ASYNC.S ;  /* 0x00000000000073c6 */ /* 0x000e240000000000 */
[----:B0-----:R0:W1:Y:S01]  /*0900*/  @!UP0 SYNCS.EXCH.64 URZ, [UR6+0x130], UR4 ;  /* 0x00013004063f85b2 */ /* 0x0010620008000100 */
[----:B------:R-:W-:-:S02]  /*0910*/  ISETP.EQ.OR P1, PT, R7, RZ, !P1 ;  /* 0x000000ff0700720c */ /* 0x000fc40004f22670 */
[----:B------:R-:W-:Y:S02]  /*0920*/  @P4 SHF.R.S32.HI R2, RZ, 0x2, R2 ;  /* 0x00000002ff024819 */ /* 0x000fe40000011402 */
[----:B------:R-:W-:Y:S02]  /*0930*/  ISETP.LT.U32.AND P0, PT, R3, 0x4, !P0 ;  /* 0x000000040300780c */ /* 0x000fe40004701070 */
[----:B------:R-:W-:Y:S02]  /*0940*/  @P4 ISETP.NE.AND P5, PT, R2, R13, PT ;  /* 0x0000000d0200420c */ /* 0x000fe40003fa5270 */
[----:B------:R-:W-:Y:S02]  /*0950*/  ISETP.EQ.AND P1, PT, R4, RZ, P1 ;  /* 0x000000ff0400720c */ /* 0x000fe40000f22270 */
[----:B------:R-:W-:Y:S02]  /*0960*/  SEL R5, RZ, 0x1, !P0 ;  /* 0x00000001ff057807 */ /* 0x000fe40004000000 */
[----:B------:R-:W-:-:S02]  /*0970*/  @P4 SEL R6, RZ, 0x1, P5 ;  /* 0x00000001ff064807 */ /* 0x000fc40002800000 */
[----:B------:R-:W-:Y:S01]  /*0980*/  SEL R2, RZ, 0x1, !P1 ;  /* 0x00000001ff027807 */ /* 0x000fe20004800000 */
[----:B------:R0:W2:Y:S01]  /*0990*/  @!UP1 SYNCS.EXCH.64 URZ, [UR6+0x138], UR4 ;  /* 0x00013804063f95b2 */ /* 0x0000a20008000100 */
[----:B------:R-:W-:Y:S01]  /*09a0*/  LOP3.LUT R6, R6, R5, RZ, 0xc0, !PT ;  /* 0x0000000506067212 */ /* 0x000fe200078ec0ff */
[----:B------:R-:W-:Y:S01]  /*09b0*/  NOP ;  /* 0x0000000000007918 */ /* 0x000fe20000000000 */
[----:B------:R-:W-:Y:S01]  /*09c0*/  SEL R2, R2, 0x2, P6 ;  /* 0x0000000202027807 */ /* 0x000fe20003000000 */
[----:B------:R-:W-:Y:S06]  /*09d0*/  @!P2 BRA `(.L_x_4) ;  /* 0x000000000008a947 */ /* 0x000fec0003800000 */
[----:B-12---:R-:W-:Y:S01]  /*09e0*/  UCGABAR_ARV ;  /* 0x00000000000079c7 */ /* 0x006fe20008000000 */
[----:B------:R-:W-:Y:S05]  /*09f0*/  BRA `(.L_x_5) ;  /* 0x0000000000047947 */ /* 0x000fea0003800000 */
.L_x_4:
[----:B-12---:R-:W-:Y:S01]  /*0a00*/  NOP ;  /* 0x0000000000007918 */ /* 0x006fe20000000000 */
.L_x_5:
[----:B------:R-:W1:Y:S01]  /*0a10*/  LDC R4, c[0x0][0x65c] ;  /* 0x00019700ff047b82 */ /* 0x000e620000000800 */
[----:B------:R-:W-:Y:S01]  /*0a20*/  IMAD.MOV.U32 R5, RZ, RZ, RZ ;  /* 0x000000ffff057224 */ /* 0x000fe200078e00ff */
[----:B-1----:R-:W-:Y:S01]  /*0a30*/  ISETP.NE.AND P4, PT, R4, 0x1, PT ;  /* 0x000000010400780c */ /* 0x002fe20003f85270 */
[----:B------:R-:W-:-:S12]  /*0a40*/  IMAD.U32 R4, RZ, RZ, UR8 ;  /* 0x00000008ff047e24 */ /* 0x000fd8000f8e00ff */
[----:B------:R-:W1:Y:S01]  /*0a50*/  @P4 LDC R15, c[0x0][0x10] ;  /* 0x00000400ff0f4b82 */ /* 0x000e620000000800 */
[----:B------:R-:W-:Y:S02]  /*0a60*/  @P4 IMAD.MOV.U32 R9, RZ, RZ, RZ ;  /* 0x000000ffff094224 */ /* 0x000fe400078e00ff */
[----:B------:R-:W-:-:S05]  /*0a70*/  @P4 IMAD.MOV.U32 R17, RZ, RZ, RZ ;  /* 0x000000ffff114224 */ /* 0x000fca00078e00ff */
[----:B------:R-:W2:Y:S01]  /*0a80*/  @!P4 LDC R13, c[0x0][0xc] ;  /* 0x00000300ff0dcb82 */ /* 0x000ea20000000800 */
[----:B-1----:R-:W-:-:S04]  /*0a90*/  @P4 IMAD.WIDE.U32 R14, R15, UR8, R8 ;  /* 0x000000080f0e4c25 */ /* 0x002fc8000f8e0008 */
[----:B--2---:R-:W-:-:S04]  /*0aa0*/  @!P4 IMAD.WIDE.U32 R12, R8, R13, R4 ;  /* 0x0000000d080cc225 */ /* 0x004fc800078e0004 */
[----:B------:R-:W-:Y:S02]  /*0ab0*/  @P4 IMAD.MOV.U32 R4, RZ, RZ, R14 ;  /* 0x000000ffff044224 */ /* 0x000fe400078e000e */
[----:B------:R-:W-:Y:S02]  /*0ac0*/  @P4 IMAD.IADD R5, R15, 0x1, R17 ;  /* 0x000000010f054824 */ /* 0x000fe400078e0211 */
[----:B------:R-:W-:Y:S02]  /*0ad0*/  @!P4 IMAD.MOV.U32 R4, RZ, RZ, R12 ;  /* 0x000000ffff04c224 */ /* 0x000fe400078e000c */
[----:B------:R-:W-:Y:S01]  /*0ae0*/  @!P4 IMAD.MOV.U32 R5, RZ, RZ, R13 ;  /* 0x000000ffff05c224 */ /* 0x000fe200078e000d */
[----:B------:R-:W-:Y:S06]  /*0af0*/  @!P2 BRA `(.L_x_6) ;  /* 0x00000000000ca947 */ /* 0x000fec0003800000 */
[----:B------:R-:W-:Y:S01]  /*0b00*/  UCGABAR_WAIT ;  /* 0x0000000000007dc7 */ /* 0x000fe20008000000 */
[----:B------:R-:W-:Y:S01]  /*0b10*/  CCTL.IVALL ;  /* 0x00000000ff00798f */ /* 0x000fe20002000000 */
[----:B------:R-:W-:Y:S05]  /*0b20*/  BRA `(.L_x_7) ;  /* 0x0000000000047947 */ /* 0x000fea0003800000 */
.L_x_6:
[----:B------:R-:W-:Y:S06]  /*0b30*/  BAR.SYNC.DEFER_BLOCKING 0x0 ;  /* 0x0000000000007b1d */ /* 0x000fec0000010000 */
.L_x_7:
[----:B------:R-:W-:Y:S05]  /*0b40*/  @!P3 BRA `(.L_x_8) ;  /* 0x0000004800f4b947 */ /* 0x000fea0003800000 */
[----:B------:R-:W-:-:S13]  /*0b50*/  ISETP.GT.U32.AND P0, PT, R16, 0x1, PT ;  /* 0x000000011000780c */ /* 0x000fda0003f04070 */
[----:B0-----:R-:W-:Y:S05]  /*0b60*/  @P0 EXIT ;  /* 0x000000000000094d */ /* 0x001fea0003800000 */
[----:B------:R-:W-:Y:S01]  /*0b70*/  ULDC.64 UR4, c[0x0][0x650] ;  /* 0x0001940000047ab9 */ /* 0x000fe20000000a00 */
[----:B------:R-:W-:Y:S01]  /*0b80*/  PRMT R14, RZ, 0x7610, R14 ;  /* 0x00007610ff0e7816 */ /* 0x000fe2000000000e */
[----:B------:R-:W-:Y:S01]  /*0b90*/  IMAD.MOV.U32 R71, RZ, RZ, -0x1 ;  /* 0xffffffffff477424 */ /* 0x000fe200078e00ff */
[----:B------:R-:W-:Y:S01]  /*0ba0*/  ISETP.GE.U32.AND P0, PT, R4, UR4, PT ;  /* 0x0000000404007c0c */ /* 0x000fe2000bf06070 */
[----:B------:R-:W-:Y:S02]  /*0bb0*/  IMAD.MOV.U32 R15, RZ, RZ, -0x1 ;  /* 0xffffffffff0f7424 */ /* 0x000fe400078e00ff */
[----:B------:R-:W-:Y:S01]  /*0bc0*/  IMAD.MOV.U32 R73, RZ, RZ, -0x1 ;  /* 0xffffffffff497424 */ /* 0x000fe200078e00ff */
[----:B------:R-:W-:-:S13]  /*0bd0*/  ISETP.GE.U32.AND.EX P0, PT, R5, UR5, PT, P0 ;  /* 0x0000000505007c0c */ /* 0x000fda000bf06100 */
[----:B------:R-:W-:Y:S05]  /*0be0*/  @P0 BRA `(.L_x_9) ;  /* 0x0000000400240947 */ /* 0x000fea0003800000 */
[----:B------:R-:W0:Y:S01]  /*0bf0*/  LDC.64 R22, c[0x0][0x628] ;  /* 0x00018a00ff167b82 */ /* 0x000e220000000a00 */
[----:B------:R-:W-:Y:S02]  /*0c00*/  IMAD.MOV.U32 R12, RZ, RZ, R4 ;  /* 0x000000ffff0c7224 */ /* 0x000fe400078e0004 */
[----:B------:R-:W-:-:S05]  /*0c10*/  IMAD.MOV.U32 R13, RZ, RZ, R5 ;  /* 0x000000ffff0d7224 */ /* 0x000fca00078e0005 */
[----:B------:R-:W1:Y:S08]  /*0c20*/  LDC R18, c[0x0][0x630] ;  /* 0x00018c00ff127b82 */ /* 0x000e700000000800 */
[----:B------:R-:W2:Y:S01]  /*0c30*/  LDC.64 R24, c[0x0][0x620] ;  /* 0x00018800ff187b82 */ /* 0x000ea20000000a00 */
[----:B0-----:R-:W-:-:S04]  /*0c40*/  ISETP.NE.U32.AND P0, PT, R22, RZ, PT ;  /* 0x000000ff1600720c */ /* 0x001fc80003f05070 */
[----:B------:R-:W-:-:S13]  /*0c50*/  ISETP.NE.AND.EX P0, PT, R23, RZ, PT, P0 ;  /* 0x000000ff1700720c */ /* 0x000fda0003f05300 */
[----:B-12---:R-:W-:Y:S05]  /*0c60*/  @!P0 BRA `(.L_x_10) ;  /* 0x0000000000288947 */ /* 0x006fea0003800000 */
[----:B------:R-:W0:Y:S02]  /*0c70*/  LDC R7, c[0x0][0x634] ;  /* 0x00018d00ff077b82 */ /* 0x000e240000000800 */
[----:B0-----:R-:W-:-:S05]  /*0c80*/  IADD3 R7, P0, R4, R7, RZ ;  /* 0x0000000704077210 */ /* 0x001fca0007f1e0ff */
[----:B------:R-:W-:-:S04]  /*0c90*/  IMAD.X R19, RZ, RZ, R5, P0 ;  /* 0x000000ffff137224 */ /* 0x000fc800000e0605 */
[----:B------:R-:W-:-:S04]  /*0ca0*/  IMAD.WIDE.U32 R12, R19, R22, RZ ;  /* 0x00000016130c7225 */ /* 0x000fc800078e00ff */
[----:B------:R-:W-:-:S04]  /*0cb0*/  IMAD.WIDE.U32 R14, P0, R7, R23, R12 ;  /* 0x00000017070e7225 */ /* 0x000fc8000780000c */
[----:B------:R-:W-:-:S04]  /*0cc0*/  IMAD.WIDE.U32 R12, R7, R22, RZ ;  /* 0x00000016070c7225 */ /* 0x000fc800078e00ff */
[----:B------:R-:W-:Y:S01]  /*0cd0*/  IMAD.X R17, RZ, RZ, RZ, P0 ;  /* 0x000000ffff117224 */ /* 0x000fe200000e06ff */
[----:B------:R-:W-:Y:S01]  /*0ce0*/  IADD3 RZ, P0, R13, R14, RZ ;  /* 0x0000000e0dff7210 */ /* 0x000fe20007f1e0ff */
[----:B------:R-:W-:-:S04]  /*0cf0*/  IMAD.MOV.U32 R16, RZ, RZ, R15 ;  /* 0x000000ffff107224 */ /* 0x000fc800078e000f */
[----:B------:R-:W-:-:S08]  /*0d00*/  IMAD.WIDE.U32.X R12, R19, R23, R16, P0 ;  /* 0x00000017130c7225 */ /* 0x000fd000000e0410 */
.L_x_10:
[----:B------:R-:W0:Y:S01]  /*0d10*/  LDC.64 R28, c[0x0][0x640] ;  /* 0x00019000ff1c7b82 */ /* 0x000e220000000a00 */
[--C-:B------:R-:W-:Y:S01]  /*0d20*/  SHF.R.U64 R73, R12, R18, R13.reuse ;  /* 0x000000120c497219 */ /* 0x100fe2000000120d */
[----:B------:R-:W-:Y:S01]  /*0d30*/  IMAD R27, R11, R20, R8 ;  /* 0x000000140b1b7224 */ /* 0x000fe200078e0208 */
[----:B------:R-:W-:Y:S01]  /*0d40*/  SHF.R.U32.HI R7, RZ, R18, R13 ;  /* 0x00000012ff077219 */ /* 0x000fe2000001160d */
[----:B------:R-:W-:Y:S01]  /*0d50*/  IMAD.MOV.U32 R23, RZ, RZ, 0x1 ;  /* 0x00000001ff177424 */ /* 0x000fe200078e00ff */
[----:B------:R-:W-:-:S03]  /*0d60*/  IADD3 R9, P0, RZ, -R73, RZ ;  /* 0x80000049ff097210 */ /* 0x000fc60007f1e0ff */
[----:B------:R-:W1:Y:S02]  /*0d70*/  LDC R22, c[0x0][0x618] ;  /* 0x00018600ff167b82 */ /* 0x000e640000000800 */
[----:B------:R-:W-:Y:S02]  /*0d80*/  IMAD.X R7, RZ, RZ, ~R7, P0 ;  /* 0x000000ffff077224 */ /* 0x000fe400000e0e07 */
[----:B------:R-:W-:-:S04]  /*0d90*/  IMAD.WIDE.U32 R12, R9, R24, R4 ;  /* 0x00000018090c7225 */ /* 0x000fc800078e0004 */
[----:B------:R-:W2:Y:S01]  /*0da0*/  LDC R18, c[0x0][0x608] ;  /* 0x00018200ff127b82 */ /* 0x000ea20000000800 */
[----:B------:R-:W-:Y:S02]  /*0db0*/  IMAD R14, R7, R24, RZ ;  /* 0x00000018070e7224 */ /* 0x000fe400078e02ff */
[----:B------:R-:W-:Y:S02]  /*0dc0*/  IMAD.MOV.U32 R7, RZ, RZ, -0x1 ;  /* 0xffffffffff077424 */ /* 0x000fe400078e00ff */
[----:B------:R-:W-:-:S03]  /*0dd0*/  IMAD R9, R9, R25, R14 ;  /* 0x0000001909097224 */ /* 0x000fc600078e020e */
[----:B------:R-:W3:Y:S01]  /*0de0*/  LDC R26, c[0x0][0x658] ;  /* 0x00019600ff1a7b82 */ /* 0x000ee20000000800 */
[----:B------:R-:W-:Y:S01]  /*0df0*/  IMAD.IADD R9, R13, 0x1, R9 ;  /* 0x000000010d097824 */ /* 0x000fe200078e0209 */
[----:B0-----:R-:W-:-:S04]  /*0e00*/  ISETP.NE.U32.AND P0, PT, R28, RZ, PT ;  /* 0x000000ff1c00720c */ /* 0x001fc80003f05070 */
[----:B------:R-:W-:Y:S02]  /*0e10*/  ISETP.NE.AND.EX P0, PT, R29, RZ, PT, P0 ;  /* 0x000000ff1d00720c */ /* 0x000fe40003f05300 */
[----:B------:R-:W0:Y:S01]  /*0e20*/  LDC R24, c[0x0][0x600] ;  /* 0x00018000ff187b82 */ /* 0x000e220000000800 */
[-CC-:B-1----:R-:W-:Y:S02]  /*0e30*/  SHF.R.U64 R16, R12, R22.reuse, R9.reuse ;  /* 0x000000160c107219 */ /* 0x182fe40000001209 */
[----:B------:R-:W-:-:S05]  /*0e40*/  SHF.R.U32.HI R9, RZ, R22, R9 ;  /* 0x00000016ff097219 */ /* 0x000fca0000011609 */
[----:B------:R-:W1:Y:S01]  /*0e50*/  LDC R19, c[0x0][0x648] ;  /* 0x00019200ff137b82 */ /* 0x000e620000000800 */
[-CC-:B--2---:R-:W-:Y:S02]  /*0e60*/  SHF.R.U64 R22, R16, R18.reuse, R9.reuse ;  /* 0x0000001210167219 */ /* 0x184fe40000001209 */
[----:B------:R-:W-:-:S05]  /*0e70*/  SHF.R.U32.HI R9, RZ, R18, R9 ;  /* 0x00000012ff097219 */ /* 0x000fca0000011609 */
[----:B------:R-:W2:Y:S01]  /*0e80*/  LDC R21, c[0x0][0x638] ;  /* 0x00018e00ff157b82 */ /* 0x000ea20000000800 */
[-CC-:B---3--:R-:W-:Y:S02]  /*0e90*/  SHF.R.U64 R18, R22, R26.reuse, R9.reuse ;  /* 0x0000001a16127219 */ /* 0x188fe40000001209 */
[-C--:B------:R-:W-:Y:S02]  /*0ea0*/  SHF.L.U32 R7, R7, R26.reuse, RZ ;  /* 0x0000001a07077219 */ /* 0x080fe400000006ff */
[----:B------:R-:W-:Y:S01]  /*0eb0*/  SHF.R.U32.HI R9, RZ, R26, R9 ;  /* 0x0000001aff097219 */ /* 0x000fe20000011609 */
[----:B------:R-:W-:Y:S01]  /*0ec0*/  IMAD.MOV.U32 R8, RZ, RZ, R18 ;  /* 0x000000ffff087224 */ /* 0x000fe200078e0012 */
[----:B------:R-:W-:Y:S01]  /*0ed0*/  LOP3.LUT R11, RZ, R7, RZ, 0x33, !PT ;  /* 0x00000007ff0b7212 */ /* 0x000fe200078e33ff */
[----:B------:R-:W3:Y:S01]  /*0ee0*/  LDC R25, c[0x0][0x610] ;  /* 0x00018400ff197b82 */ /* 0x000ee20000000800 */
[----:B------:R-:W-:Y:S05]  /*0ef0*/  @!P0 BRA `(.L_x_11) ;  /* 0x0000000000288947 */ /* 0x000fea0003800000 */
[----:B------:R-:W4:Y:S02]  /*0f00*/  LDC R7, c[0x0][0x64c] ;  /* 0x00019300ff077b82 */ /* 0x000f240000000800 */
[----:B----4-:R-:W-:-:S05]  /*0f10*/  IADD3 R7, P0, R18, R7, RZ ;  /* 0x0000000712077210 */ /* 0x010fca0007f1e0ff */
        /* <DEDUP_REMOVED lines=8> */
.L_x_11:
[----:B-1----:R-:W-:Y:S01]  /*0fa0*/  SHF.R.U64 R9, R8, R19, R9 ;  /* 0x0000001308097219 */ /* 0x002fe20000001209 */
[----:B------:R-:W-:Y:S01]  /*0fb0*/  IMAD.MOV.U32 R14, RZ, RZ, 0x1 ;  /* 0x00000001ff0e7424 */ /* 0x000fe200078e00ff */
[----:B------:R-:W-:Y:S01]  /*0fc0*/  LOP3.LUT R8, R22, R11, RZ, 0xc0, !PT ;  /* 0x0000000b16087212 */ /* 0x000fe200078ec0ff */
[----:B0-----:R-:W-:Y:S01]  /*0fd0*/  VIADD R11, R24, 0xffffffff ;  /* 0xffffffff180b7836 */ /* 0x001fe20000000000 */
[----:B------:R-:W-:Y:S01]  /*0fe0*/  SHF.L.U32 R7, R23, R26, RZ ;  /* 0x0000001a17077219 */ /* 0x000fe200000006ff */
[----:B------:R-:W-:Y:S01]  /*0ff0*/  IMAD.MOV R12, RZ, RZ, -R9 ;  /* 0x000000ffff0c7224 */ /* 0x000fe200078e0a09 */
[----:B------:R-:W-:Y:S02]  /*1000*/  SEL R10, R10, R27, !P4 ;  /* 0x0000001b0a0a7207 */ /* 0x000fe40006000000 */
[----:B------:R-:W-:Y:S01]  /*1010*/  LOP3.LUT R11, R16, R11, RZ, 0xc0, !PT ;  /* 0x0000000b100b7212 */ /* 0x000fe200078ec0ff */
[----:B------:R-:W-:Y:S02]  /*1020*/  IMAD R9, R7, R9, R8 ;  /* 0x0000000907097224 */ /* 0x000fe400078e0208 */
[----:B--2---:R-:W-:-:S02]  /*1030*/  IMAD R7, R12, R21, R18 ;  /* 0x000000150c077224 */ /* 0x004fc400078e0212 */
[----:B---3--:R-:W-:Y:S02]  /*1040*/  IMAD R10, R9, R25, R10 ;  /* 0x00000019090a7224 */ /* 0x008fe400078e020a */
[----:B------:R-:W-:-:S05]  /*1050*/  IMAD R7, R7, R24, R11 ;  /* 0x0000001807077224 */ /* 0x000fca00078e020b */
[----:B------:R-:W-:Y:S02]  /*1060*/  SEL R15, R7, R10, !P4 ;  /* 0x0000000a070f7207 */ /* 0x000fe40006000000 */
[----:B------:R-:W-:-:S07]  /*1070*/  SEL R71, R10, R7, !P4 ;  /* 0x000000070a477207 */ /* 0x000fce0006000000 */
.L_x_9:
[----:B------:R-:W-:-:S08]  /*1080*/  NOP ;  /* 0x0000000000007918 */ /* 0x000fd00000000000 */
[----:B------:R-:W0:Y:S02]  /*1090*/  USETMAXREG.TRY_ALLOC.CTAPOOL UP0, 0xe8 ;  /* 0x000000e8000079c8 */ /* 0x000e240008000600 */
[----:B0-----:R-:W-:-:S13]  /*10a0*/  PLOP3.LUT P0, PT, PT, PT, UP0, 0x80, 0x0 ;  /* 0x000000000000781c */ /* 0x001fda0003f0f008 */
[----:B------:R-:W-:Y:S05]  /*10b0*/  @!P0 BRA `(.L_x_9) ;  /* 0xfffffffc00f08947 */ /* 0x000fea000383ffff */
[----:B------:R-:W-:Y:S01]  /*10c0*/  ULDC.64 UR4, c[0x0][0x598] ;  /* 0x0001660000047ab9 */ /* 0x000fe20000000a00 */
[----:B------:R-:W-:Y:S01]  /*10d0*/  ULDC.64 UR16, c[0x0][0x208] ;  /* 0x0000820000107ab9 */ /* 0x000fe20000000a00 */
[----:B------:R-:W-:-:S04]  /*10e0*/  ISETP.NE.U32.AND P0, PT, RZ, UR4, PT ;  /* 0x00000004ff007c0c */ /* 0x000fc8000bf05070 */
[----:B------:R-:W-:-:S13]  /*10f0*/  ISETP.NE.AND.EX P0, PT, RZ, UR5, PT, P0 ;  /* 0x00000005ff007c0c */ /* 0x000fda000bf05300 */
[----:B------:R-:W-:Y:S05]  /*1100*/  @!P0 BRA `(.L_x_12) ;  /* 0x00000000001c8947 */ /* 0x000fea0003800000 */
[----:B------:R-:W0:Y:S02]  /*1110*/  LDC.64 R8, c[0x0][0x598] ;  /* 0x00016600ff087b82 */ /* 0x000e240000000a00 */
[----:B0-----:R-:W2:Y:S02]  /*1120*/  LDG.E.64 R8, desc[UR16][R8.64] ;  /* 0x0000001008087981 */ /* 0x001ea4000c1e1b00 */
[----:B--2---:R-:W-:-:S04]  /*1130*/  ISETP.NE.U32.AND P0, PT, R8, RZ, PT ;  /* 0x000000ff0800720c */ /* 0x004fc80003f05070 */
[----:B------:R-:W-:-:S13]  /*1140*/  ISETP.NE.AND.EX P0, PT, R9, RZ, PT, P0 ;  /* 0x000000ff0900720c */ /* 0x000fda0003f05300 */
[----:B------:R-:W-:Y:S05]  /*1150*/  @!P0 BRA `(.L_x_12) ;  /* 0x0000000000088947 */ /* 0x000fea0003800000 */
[----:B------:R0:W5:Y:S01]  /*1160*/  LD.E R7, desc[UR16][R8.64] ;  /* 0x0000001008077980 */ /* 0x000162000c101900 */
[----:B------:R-:W-:Y:S05]  /*1170*/  BRA `(.L_x_13) ;  /* 0x0000000000207947 */ /* 0x000fea0003800000 */
.L_x_12:
[----:B------:R-:W-:Y:S02]  /*1180*/  ULDC.64 UR4, c[0x0][0x588] ;  /* 0x0001620000047ab9 */ /* 0x000fe40000000a00 */
[----:B------:R-:W-:-:S04]  /*1190*/  ISETP.NE.U32.AND P0, PT, RZ, UR4, PT ;  /* 0x00000004ff007c0c */ /* 0x000fc8000bf05070 */
[----:B------:R-:W-:-:S13]  /*11a0*/  ISETP.NE.AND.EX P0, PT, RZ, UR5, PT, P0 ;  /* 0x00000005ff007c0c */ /* 0x000fda000bf05300 */
[----:B------:R-:W-:Y:S05]  /*11b0*/  @!P0 BRA `(.L_x_14) ;  /* 0x00000000000c8947 */ /* 0x000fea0003800000 */
[----:B------:R-:W0:Y:S02]  /*11c0*/  LDC.64 R8, c[0x0][0x588] ;  /* 0x00016200ff087b82 */ /* 0x000e240000000a00 */
[----:B0-----:R1:W5:Y:S01]  /*11d0*/  LDG.E R7, desc[UR16][R8.64] ;  /* 0x0000001008077981 */ /* 0x001362000c1e1900 */
[----:B------:R-:W-:Y:S05]  /*11e0*/  BRA `(.L_x_13) ;  /* 0x0000000000047947 */ /* 0x000fea0003800000 */
.L_x_14:
[----:B------:R-:W2:Y:S02]  /*11f0*/  LDC R7, c[0x0][0x580] ;  /* 0x00016000ff077b82 */ /* 0x000ea40000000800 */
.L_x_13:
[----:B------:R-:W-:Y:S02]  /*1200*/  ULDC.64 UR4, c[0x0][0x5a0] ;  /* 0x0001680000047ab9 */ /* 0x000fe40000000a00 */
[----:B------:R-:W-:-:S04]  /*1210*/  ISETP.NE.U32.AND P0, PT, RZ, UR4, PT ;  /* 0x00000004ff007c0c */ /* 0x000fc8000bf05070 */
[----:B------:R-:W-:-:S13]  /*1220*/  ISETP.NE.AND.EX P0, PT, RZ, UR5, PT, P0 ;  /* 0x00000005ff007c0c */ /* 0x000fda000bf05300 */
[----:B------:R-:W-:Y:S05]  /*1230*/  @!P0 BRA `(.L_x_15) ;  /* 0x00000000001c8947 */ /* 0x000fea0003800000 */
[----:B01----:R-:W0:Y:S02]  /*1240*/  LDC.64 R8, c[0x0][0x5a0] ;  /* 0x00016800ff087b82 */ /* 0x003e240000000a00 */
[----:B0-----:R-:W3:Y:S02]  /*1250*/  LDG.E.64 R8, desc[UR16][R8.64] ;  /* 0x0000001008087981 */ /* 0x001ee4000c1e1b00 */
[----:B---3--:R-:W-:-:S04]  /*1260*/  ISETP.NE.U32.AND P0, PT, R8, RZ, PT ;  /* 0x000000ff0800720c */ /* 0x008fc80003f05070 */
[----:B------:R-:W-:-:S13]  /*1270*/  ISETP.NE.AND.EX P0, PT, R9, RZ, PT, P0 ;  /* 0x000000ff0900720c */ /* 0x000fda0003f05300 */
[----:B------:R-:W-:Y:S05]  /*1280*/  @!P0 BRA `(.L_x_15) ;  /* 0x0000000000088947 */ /* 0x000fea0003800000 */
[----:B------:R0:W5:Y:S01]  /*1290*/  LD.E R12, desc[UR16][R8.64] ;  /* 0x00000010080c7980 */ /* 0x000162000c101900 */
[----:B------:R-:W-:Y:S05]  /*12a0*/  BRA `(.L_x_16) ;  /* 0x0000000000207947 */ /* 0x000fea0003800000 */
.L_x_15:
[----:B------:R-:W-:Y:S02]  /*12b0*/  ULDC.64 UR4, c[0x0][0x590] ;  /* 0x0001640000047ab9 */ /* 0x000fe40000000a00 */
[----:B------:R-:W-:-:S04]  /*12c0*/  ISETP.NE.U32.AND P0, PT, RZ, UR4, PT ;  /* 0x00000004ff007c0c */ /* 0x000fc8000bf05070 */
[----:B------:R-:W-:-:S13]  /*12d0*/  ISETP.NE.AND.EX P0, PT, RZ, UR5, PT, P0 ;  /* 0x00000005ff007c0c */ /* 0x000fda000bf05300 */
[----:B------:R-:W-:Y:S05]  /*12e0*/  @!P0 BRA `(.L_x_17) ;  /* 0x00000000000c8947 */ /* 0x000fea0003800000 */
[----:B------:R-:W3:Y:S02]  /*12f0*/  LDC.64 R12, c[0x0][0x590] ;  /* 0x00016400ff0c7b82 */ /* 0x000ee40000000a00 */
[----:B---3--:R3:W5:Y:S01]  /*1300*/  LDG.E R12, desc[UR16][R12.64] ;  /* 0x000000100c0c7981 */ /* 0x008762000c1e1900 */
[----:B------:R-:W-:Y:S05]  /*1310*/  BRA `(.L_x_16) ;  /* 0x0000000000047947 */ /* 0x000fea0003800000 */
.L_x_17:
[----:B------:R-:W4:Y:S02]  /*1320*/  LDC R12, c[0x0][0x584] ;  /* 0x00016100ff0c7b82 */ /* 0x000f240000000800 */
.L_x_16:
[----:B------:R-:W-:-:S13]  /*1330*/  LOP3.LUT P0, RZ, R14, 0xff, RZ, 0xc0, !PT ;  /* 0x000000ff0eff7812 */ /* 0x000fda000780c0ff */
[----:B------:R-:W-:Y:S05]  /*1340*/  @!P0 EXIT ;  /* 0x000000000000894d */ /* 0x000fea0003800000 */
[----:B------:R-:W-:Y:S01]  /*1350*/  ULDC UR4, c[0x0][0x28c] ;  /* 0x0000a30000047ab9 */ /* 0x000fe20000000800 */
[----:B------:R-:W-:Y:S01]  /*1360*/  LOP3.LUT R81, R2, 0x1, RZ, 0xfc, !PT ;  /* 0x0000000102517812 */ /* 0x000fe200078efcff */
[----:B------:R-:W-:-:S04]  /*1370*/  UIADD3 UR4, UR4, 0x3f, URZ ;  /* 0x0000003f04047890 */ /* 0x000fc8000fffe03f */
[----:B------:R-:W-:-:S04]  /*1380*/  USHF.R.S32.HI UR5, URZ, 0x1f, UR4 ;  /* 0x0000001f3f057899 */ /* 0x000fc80008011404 */
[----:B------:R-:W-:-:S03]  /*1390*/  ULEA.HI UR5, UR5, UR4, URZ, 0x6 ;  /* 0x0000000405057291 */ /* 0x000fc6000f8f303f */
[----:B------:R-:W-:Y:S01]  /*13a0*/  UMOV UR4, URZ ;  /* 0x0000003f00047c82 */ /* 0x000fe20008000000 */
[----:B------:R-:W-:-:S03]  /*13b0*/  USHF.R.S32.HI UR9, URZ, 0x6, UR5 ;  /* 0x000000063f097899 */ /* 0x000fc60008011405 */
[----:B------:R-:W-:-:S09]  /*13c0*/  UMOV UR5, URZ ;  /* 0x0000003f00057c82 */ /* 0x000fd20008000000 */
.L_x_108:
[----:B01----:R-:W-:Y:S01]  /*13d0*/  LOP3.LUT R8, R0, 0x80, RZ, 0xc0, !PT ;  /* 0x0000008000087812 */ /* 0x003fe200078ec0ff */
[----:B------:R-:W0:Y:S01]  /*13e0*/  S2UR UR13, SR_CgaCtaId ;  /* 0x00000000000d79c3 */ /* 0x000e220000008800 */
[----:B------:R-:W-:Y:S01]  /*13f0*/  UMOV UR12, 0x400 ;  /* 0x00000400000c7882 */ /* 0x000fe20000000000 */
[----:B------:R-:W-:Y:S01]  /*1400*/  UMOV UR6, URZ ;  /* 0x0000003f00067c82 */ /* 0x000fe20008000000 */
[----:B------:R-:W-:Y:S01]  /*1410*/  SHF.R.U32.HI R8, RZ, 0x7, R8 ;  /* 0x00000007ff087819 */ /* 0x000fe20000011608 */
[----:B------:R-:W-:Y:S01]  /*1420*/  UMOV UR7, URZ ;  /* 0x0000003f00077c82 */ /* 0x000fe20008000000 */
[----:B------:R-:W-:Y:S01]  /*1430*/  UMOV UR18, UR5 ;  /* 0x0000000500127c82 */ /* 0x000fe20008000000 */
[----:B------:R-:W-:Y:S01]  /*1440*/  CS2R R16, SRZ ;  /* 0x0000000000107805 */ /* 0x000fe2000001ff00 */
[----:B---3--:R-:W-:Y:S01]  /*1450*/  IMAD.MOV.U32 R13, RZ, RZ, RZ ;  /* 0x000000ffff0d7224 */ /* 0x008fe200078e00ff */
[----:B------:R-:W1:Y:S01]  /*1460*/  LDC R9, c[0x0][0x28c] ;  /* 0x0000a300ff097b82 */ /* 0x000e620000000800 */
[----:B------:R-:W3:Y:S01]  /*1470*/  SHFL.IDX PT, R8, R8, RZ, 0x1f ;  /* 0x00001fff08087589 */ /* 0x000ee200000e0000 */
[----:B------:R-:W-:-:S02]  /*1480*/  CS2R R18, SRZ ;  /* 0x0000000000127805 */ /* 0x000fc4000001ff00 */
[----:B------:R-:W-:Y:S02]  /*1490*/  CS2R R20, SRZ ;  /* 0x0000000000147805 */ /* 0x000fe4000001ff00 */
[----:B------:R-:W-:Y:S02]  /*14a0*/  CS2R R22, SRZ ;  /* 0x0000000000167805 */ /* 0x000fe4000001ff00 */
[----:B------:R-:W-:Y:S02]  /*14b0*/  CS2R R56, SRZ ;  /* 0x0000000000387805 */ /* 0x000fe4000001ff00 */
[----:B------:R-:W-:Y:S02]  /*14c0*/  CS2R R58, SRZ ;  /* 0x00000000003a7805 */ /* 0x000fe4000001ff00 */
[----:B------:R-:W-:Y:S02]  /*14d0*/  CS2R R60, SRZ ;  /* 0x00000000003c7805 */ /* 0x000fe4000001ff00 */
[----:B------:R-:W-:-:S02]  /*14e0*/  CS2R R62, SRZ ;  /* 0x00000000003e7805 */ /* 0x000fc4000001ff00 */
[----:B------:R-:W-:Y:S02]  /*14f0*/  CS2R R64, SRZ ;  /* 0x0000000000407805 */ /* 0x000fe4000001ff00 */
[----:B------:R-:W-:Y:S02]  /*1500*/  CS2R R66, SRZ ;  /* 0x0000000000427805 */ /* 0x000fe4000001ff00 */
[----:B------:R-:W-:Y:S01]  /*1510*/  CS2R R68, SRZ ;  /* 0x0000000000447805 */ /* 0x000fe2000001ff00 */
[----:B------:R-:W-:Y:S01]  /*1520*/  IMAD.MOV.U32 R70, RZ, RZ, RZ ;  /* 0x000000ffff467224 */ /* 0x000fe200078e00ff */
[----:B------:R-:W-:Y:S01]  /*1530*/  CS2R R74, SRZ ;  /* 0x00000000004a7805 */ /* 0x000fe2000001ff00 */
[----:B------:R-:W-:Y:S01]  /*1540*/  IMAD.MOV.U32 R72, RZ, RZ, RZ ;  /* 0x000000ffff487224 */ /* 0x000fe200078e00ff */
[----:B------:R-:W-:Y:S02]  /*1550*/  CS2R R76, SRZ ;  /* 0x00000000004c7805 */ /* 0x000fe4000001ff00 */
[----:B------:R-:W-:Y:S01]  /*1560*/  CS2R R78, SRZ ;  /* 0x00000000004e7805 */ /* 0x000fe2000001ff00 */
[----:B------:R-:W-:Y:S01]  /*1570*/  IMAD.MOV.U32 R80, RZ, RZ, RZ ;  /* 0x000000ffff507224 */ /* 0x000fe200078e00ff */
[----:B----4-:R-:W-:Y:S01]  /*1580*/  CS2R R24, SRZ ;  /* 0x0000000000187805 */ /* 0x010fe2000001ff00 */
[----:B------:R-:W-:Y:S01]  /*1590*/  IMAD.U32 R14, RZ, RZ, UR4 ;  /* 0x00000004ff0e7e24 */ /* 0x000fe2000f8e00ff */
[----:B------:R-:W-:-:S02]  /*15a0*/  CS2R R26, SRZ ;  /* 0x00000000001a7805 */ /* 0x000fc4000001ff00 */
[----:B------:R-:W-:Y:S02]  /*15b0*/  CS2R R28, SRZ ;  /* 0x00000000001c7805 */ /* 0x000fe4000001ff00 */
[----:B------:R-:W-:Y:S02]  /*15c0*/  CS2R R30, SRZ ;  /* 0x00000000001e7805 */ /* 0x000fe4000001ff00 */
[----:B------:R-:W-:Y:S02]  /*15d0*/  CS2R R32, SRZ ;  /* 0x0000000000207805 */ /* 0x000fe4000001ff00 */
[----:B-1----:R-:W-:Y:S02]  /*15e0*/  ISETP.GE.AND P0, PT, R9, 0x1, PT ;  /* 0x000000010900780c */ /* 0x002fe40003f06270 */
[----:B------:R-:W-:Y:S02]  /*15f0*/  CS2R R34, SRZ ;  /* 0x0000000000227805 */ /* 0x000fe4000001ff00 */
[----:B---3--:R-:W-:-:S02]  /*1600*/  R2UR UR8, R8 ;  /* 0x00000000080872ca */ /* 0x008fc400000e0000 */
        /* <DEDUP_REMOVED lines=8> */
[----:B------:R-:W-:Y:S02]  /*1690*/  CS2R R52, SRZ ;  /* 0x0000000000347805 */ /* 0x000fe4000001ff00 */
[----:B------:R-:W-:Y:S01]  /*16a0*/  CS2R R54, SRZ ;  /* 0x0000000000367805 */ /* 0x000fe2000001ff00 */
[----:B------:R-:W-:-:S04]  /*16b0*/  ULEA.HI UR10, UR8, UR8, URZ, 0x1 ;  /* 0x00000008080a7291 */ /* 0x000fc8000f8f083f */
[----:B------:R-:W-:Y:S02]  /*16c0*/  ULOP3.LUT UR11, UR10, 0xffffe, URZ, 0xc0, !UPT ;  /* 0x000ffffe0a0b7892 */ /* 0x000fe4000f8ec03f */
[----:B0-----:R-:W-:Y:S02]  /*16d0*/  ULEA UR10, UR13, UR12, 0x18 ;  /* 0x0000000c0d0a7291 */ /* 0x001fe4000f8ec03f */
[----:B------:R-:W-:-:S03]  /*16e0*/  UIADD3 UR11, UR8, -UR11, URZ ;  /* 0x8000000b080b7290 */ /* 0x000fc6000fffe03f */
[----:B------:R-:W-:Y:S01]  /*16f0*/  UMOV UR8, URZ ;  /* 0x0000003f00087c82 */ /* 0x000fe20008000000 */
[----:B------:R-:W-:-:S04]  /*1700*/  ULEA UR11, UR11, UR10, 0xc ;  /* 0x0000000a0b0b7291 */ /* 0x000fc8000f8e603f */
[----:B------:R-:W-:-:S04]  /*1710*/  UIADD3 UR11, UR11, 0x200, URZ ;  /* 0x000002000b0b7890 */ /* 0x000fc8000fffe03f */
[----:B------:R-:W-:-:S04]  /*1720*/  USHF.R.U32.HI UR11, URZ, 0x4, UR11 ;  /* 0x000000043f0b7899 */ /* 0x000fc8000801160b */
[----:B------:R-:W-:Y:S01]  /*1730*/  ULOP3.LUT UR11, UR11, 0x3fff, URZ, 0xc0, !UPT ;  /* 0x00003fff0b0b7892 */ /* 0x000fe2000f8ec03f */
[----:B------:R-:W-:Y:S11]  /*1740*/  @!P0 BRA `(.L_x_18) ;  /* 0x0000000400748947 */ /* 0x000ff60003800000 */
[----:B------:R-:W-:-:S13]  /*1750*/  ISETP.NE.AND P1, PT, R81, 0x3, PT ;  /* 0x000000035100780c */ /* 0x000fda0003f25270 */
[----:B------:R-:W-:Y:S05]  /*1760*/  @!P1 BRA `(.L_x_19) ;  /* 0x0000000000049947 */ /* 0x000fea0003800000 */
[----:B------:R-:W-:Y:S01]  /*1770*/  BPT.TRAP 0x1 ;  /* 0x000000040000795c */ /* 0x000fe20000300000 */
.L_x_19:
[----:B------:R-:W-:Y:S01]  /*1780*/  ULEA UR6, UR5, UR10, 0x3 ;  /* 0x0000000a05067291 */ /* 0x000fe2000f8e183f */
[----:B------:R-:W-:-:S05]  /*1790*/  IMAD.U32 R8, RZ, RZ, UR4 ;  /* 0x00000004ff087e24 */ /* 0x000fca000f8e00ff */
[----:B------:R-:W-:-:S04]  /*17a0*/  SHF.L.U32 R8, R8, 0x1f, RZ ;  /* 0x0000001f08087819 */ /* 0x000fc800000006ff */
[----:B------:R0:W1:Y:S01]  /*17b0*/  SYNCS.PHASECHK.TRANS64.TRYWAIT P0, [UR6], R8 ;  /* 0x00000008ff0075a7 */ /* 0x0000620008000146 */
[----:B------:R-:W-:Y:S05]  /*17c0*/  @!P1 BRA `(.L_x_20) ;  /* 0x0000000000049947 */ /* 0x000fea0003800000 */
[----:B------:R-:W-:Y:S01]  /*17d0*/  BPT.TRAP 0x1 ;  /* 0x000000040000795c */ /* 0x000fe20000300000 */
.L_x_20:
[----:B-1----:R-:W-:Y:S05]  /*17e0*/  @P0 BRA `(.L_x_21) ;  /* 0x0000000000080947 */ /* 0x002fea0003800000 */
[----:B------:R-:W1:Y:S02]  /*17f0*/  SYNCS.PHASECHK.TRANS64.TRYWAIT P0, [UR6], R8 ;  /* 0x00000008ff0075a7 */ /* 0x000e640008000146 */
[----:B-1----:R-:W-:Y:S05]  /*1800*/  @!P0 BRA `(.L_x_22) ;  /* 0x0000005c00208947 */ /* 0x002fea0003800000 */
.L_x_21:
[----:B------:R-:W-:Y:S01]  /*1810*/  UIADD3 UR6, UR10, 0x24200, URZ ;  /* 0x000242000a067890 */ /* 0x000fe2000fffe03f */
[----:B------:R-:W-:Y:S01]  /*1820*/  WARPGROUP.ARRIVE ;  /* 0x00000000000079c5 */ /* 0x000fe20000000000 */
[----:B------:R-:W-:Y:S01]  /*1830*/  ULOP3.LUT UR12, UR11, 0x10000, URZ, 0xfc, !UPT ;  /* 0x000100000b0c7892 */ /* 0x000fe2000f8efc3f */
[----:B------:R-:W-:Y:S01]  /*1840*/  CS2R R16, SRZ ;  /* 0x0000000000107805 */ /* 0x000fe2000001ff00 */
[----:B------:R-:W-:Y:S01]  /*1850*/  USHF.R.U32.HI UR6, URZ, 0x4, UR6 ;  /* 0x000000043f067899 */ /* 0x000fe20008011606 */
[----:B------:R-:W-:Y:S01]  /*1860*/  IMAD.MOV.U32 R13, RZ, RZ, RZ ;  /* 0x000000ffff0d7224 */ /* 0x000fe200078e00ff */
[----:B------:R-:W-:Y:S01]  /*1870*/  ULEA UR12, UR5, UR12, 0x9 ;  /* 0x0000000c050c7291 */ /* 0x000fe2000f8e483f */
[----:B------:R-:W-:Y:S01]  /*1880*/  CS2R R18, SRZ ;  /* 0x0000000000127805 */ /* 0x000fe2000001ff00 */
[----:B------:R-:W-:Y:S01]  /*1890*/  ULOP3.LUT UR6, UR6, 0x3fff, URZ, 0xc0, !UPT ;  /* 0x00003fff06067892 */ /* 0x000fe2000f8ec03f */
[----:B------:R-:W-:Y:S01]  /*18a0*/  CS2R R20, SRZ ;  /* 0x0000000000147805 */ /* 0x000fe2000001ff00 */
[----:B------:R-:W-:Y:S01]  /*18b0*/  UMOV UR13, 0x80000020 ;  /* 0x80000020000d7882 */ /* 0x000fe20000000000 */
[----:B------:R-:W-:Y:S01]  /*18c0*/  UMOV UR15, 0x80000020 ;  /* 0x80000020000f7882 */ /* 0x000fe20000000000 */
[----:B------:R-:W-:Y:S01]  /*18d0*/  ULOP3.LUT UR6, UR6, 0x10000, URZ, 0xfc, !UPT ;  /* 0x0001000006067892 */ /* 0x000fe2000f8efc3f */
[----:B------:R-:W-:Y:S01]  /*18e0*/  CS2R R22, SRZ ;  /* 0x0000000000167805 */ /* 0x000fe2000001ff00 */
[----:B------:R-:W-:Y:S01]  /*18f0*/  ULDC UR7, c[0x0][0x50c] ;  /* 0x0001430000077ab9 */ /* 0x000fe20000000800 */
[----:B------:R-:W-:Y:S01]  /*1900*/  CS2R R56, SRZ ;  /* 0x0000000000387805 */ /* 0x000fe2000001ff00 */
[----:B------:R-:W-:Y:S01]  /*1910*/  ULEA UR14, UR5, UR6, 0x8 ;  /* 0x00000006050e7291 */ /* 0x000fe2000f8e403f */
[----:B------:R-:W-:Y:S01]  /*1920*/  CS2R R58, SRZ ;  /* 0x00000000003a7805 */ /* 0x000fe2000001ff00 */
[----:B------:R-:W-:Y:S01]  /*1930*/  UISETP.NE.AND UP0, UPT, UR7, 0x2, UPT ;  /* 0x000000020700788c */ /* 0x000fe2000bf05270 */
[----:B------:R-:W-:Y:S01]  /*1940*/  CS2R R60, SRZ ;  /* 0x00000000003c7805 */ /* 0x000fe2000001ff00 */
[----:B------:R-:W-:Y:S01]  /*1950*/  UMOV UR6, 0x2 ;  /* 0x0000000200067882 */ /* 0x000fe20000000000 */
[----:B------:R-:W-:Y:S01]  /*1960*/  CS2R R62, SRZ ;  /* 0x00000000003e7805 */ /* 0x000fe2000001ff00 */
[----:B------:R-:W-:Y:S01]  /*1970*/  USEL UR7, URZ, 0x1, UP0 ;  /* 0x000000013f077887 */ /* 0x000fe20008000000 */
[----:B------:R-:W-:-:S02]  /*1980*/  CS2R R64, SRZ ;  /* 0x0000000000407805 */ /* 0x000fc4000001ff00 */
[----:B------:R-:W-:Y:S01]  /*1990*/  CS2R R66, SRZ ;  /* 0x0000000000427805 */ /* 0x000fe2000001ff00 */
[----:B------:R-:W-:Y:S01]  /*19a0*/  QGMMA.64x64x32.F32.E5M2.E5M2 R24, gdesc[UR12], RZ, !UPT ;  /* 0x00e000000c1879f3 */ /* 0x000fe2000c7038ff */
[----:B------:R-:W-:Y:S01]  /*19b0*/  UIADD3 UR12, UR12, 0x2, URZ ;  /* 0x000000020c0c7890 */ /* 0x000fe2000fffe03f */
[----:B------:R-:W-:Y:S02]  /*19c0*/  CS2R R68, SRZ ;  /* 0x0000000000447805 */ /* 0x000fe4000001ff00 */
[----:B------:R-:W-:Y:S01]  /*19d0*/  ISETP.NE.AND P0, PT, RZ, UR7, PT ;  /* 0x00000007ff007c0c */ /* 0x000fe2000bf05270 */
[----:B------:R-:W-:Y:S01]  /*19e0*/  UIADD3 UR14, UR14, 0x2, URZ ;  /* 0x000000020e0e7890 */ /* 0x000fe2000fffe03f */
[----:B------:R-:W-:Y:S01]  /*19f0*/  IMAD.MOV.U32 R70, RZ, RZ, RZ ;  /* 0x000000ffff467224 */ /* 0x000fe200078e00ff */
[----:B------:R-:W-:Y:S01]  /*1a00*/  UMOV UR13, 0x80000020 ;  /* 0x80000020000d7882 */ /* 0x000fe20000000000 */
[----:B------:R-:W-:Y:S01]  /*1a10*/  UMOV UR15, 0x80000020 ;  /* 0x80000020000f7882 */ /* 0x000fe20000000000 */
[----:B------:R-:W-:Y:S01]  /*1a20*/  IMAD.MOV.U32 R72, RZ, RZ, RZ ;  /* 0x000000ffff487224 */ /* 0x000fe200078e00ff */
[----:B------:R-:W-:-:S02]  /*1a30*/  CS2R R74, SRZ ;  /* 0x00000000004a7805 */ /* 0x000fc4000001ff00 */
[----:B------:R-:W-:Y:S02]  /*1a40*/  CS2R R76, SRZ ;  /* 0x00000000004c7805 */ /* 0x000fe4000001ff00 */
[----:B------:R-:W-:Y:S01]  /*1a50*/  CS2R R78, SRZ ;  /* 0x00000000004e7805 */ /* 0x000fe2000001ff00 */
[----:B------:R-:W-:Y:S01]  /*1a60*/  IMAD.MOV.U32 R80, RZ, RZ, RZ ;  /* 0x000000ffff507224 */ /* 0x000fe200078e00ff */
[----:B------:R-:W-:Y:S01]  /*1a70*/  QGMMA.64x64x32.F32.E5M2.E5M2 R24, gdesc[UR12], R24, gsb0 ;  /* 0x00e000000c1879f3 */ /* 0x000fe20008003818 */
[----:B------:R-:W-:Y:S05]  /*1a80*/  @!P0 BRA `(.L_x_23) ;  /* 0x0000000000888947 */ /* 0x000fea0003800000 */
[----:B------:R-:W-:Y:S02]  /*1a90*/  WARPGROUP.DEPBAR.LE gsb0, 0x0 ;  /* 0x00008000000079c5 */ /* 0x000fe40000010000 */
[----:B------:R-:W-:-:S01]  /*1aa0*/  FADD R79, RZ, R24 ;  /* 0x00000018ff4f7221 */ /* 0x000fc20000000000 */
[----:B------:R-:W-:Y:S01]  /*1ab0*/  FADD R80, RZ, R25 ;  /* 0x00000019ff507221 */ /* 0x000fe20000000000 */
        /* <DEDUP_REMOVED lines=30> */
[----:B------:R-:W-:-:S06]  /*1ca0*/  UMOV UR6, URZ ;  /* 0x0000003f00067c82 */ /* 0x000fcc0008000000 */
.L_x_23:
[----:B------:R-:W-:-:S04]  /*1cb0*/  UIADD3 UR18, UR5, 0x1, URZ ;  /* 0x0000000105127890 */ /* 0x000fc8000fffe03f */
[----:B------:R-:W-:-:S04]  /*1cc0*/  UISETP.NE.AND UP0, UPT, UR18, 0x12, UPT ;  /* 0x000000121200788c */ /* 0x000fc8000bf05270 */
[----:B------:R-:W-:Y:S02]  /*1cd0*/  USEL UR8, URZ, 0x1, UP0 ;  /* 0x000000013f087887 */ /* 0x000fe40008000000 */
[----:B------:R-:W-:Y:S02]  /*1ce0*/  USEL UR18, UR18, URZ, UP0 ;  /* 0x0000003f12127287 */ /* 0x000fe40008000000 */
[----:B------:R-:W-:-:S06]  /*1cf0*/  ULOP3.LUT UR8, UR4, UR8, URZ, 0x3c, !UPT ;  /* 0x0000000804087292 */ /* 0x000fcc000f8e3c3f */
[----:B------:R-:W-:Y:S01]  /*1d00*/  IMAD.U32 R14, RZ, RZ, UR8 ;  /* 0x00000008ff0e7e24 */ /* 0x000fe2000f8e00ff */
[----:B------:R-:W-:-:S06]  /*1d10*/  UMOV UR8, 0x1 ;  /* 0x0000000100087882 */ /* 0x000fcc0000000000 */
.L_x_18:
[----:B------:R-:W-:-:S04]  /*1d20*/  UISETP.LT.AND UP0, UPT, UR9, 0x1, UPT ;  /* 0x000000010900788c */ /* 0x000fc8000bf01270 */
[----:B------:R-:W-:-:S04]  /*1d30*/  USEL UR12, UR9, 0x1, UP0 ;  /* 0x00000001090c7887 */ /* 0x000fc80008000000 */
[----:B------:R-:W-:-:S04]  /*1d40*/  UIADD3 UR12, UR9, -UR12, URZ ;  /* 0x8000000c090c7290 */ /* 0x000fc8000fffe03f */
[----:B------:R-:W-:-:S06]  /*1d50*/  UISETP.GE.AND UP0, UPT, UR12, 0x1, UPT ;  /* 0x000000010c00788c */ /* 0x000fcc000bf06270 */
[----:B------:R-:W-:-:S13]  /*1d60*/  PLOP3.LUT P0, PT, PT, PT, UP0, 0x80, 0x0 ;  /* 0x000000000000781c */ /* 0x000fda0003f0f008 */
[----:B------:R-:W-:Y:S05]  /*1d70*/  @!P0 BRA `(.L_x_24) ;  /* 0x0000000400888947 */ /* 0x000fea0003800000 */
[----:B01----:R-:W-:Y:S01]  /*1d80*/  IMAD.U32 R8, RZ, RZ, UR12 ;  /* 0x0000000cff087e24 */ /* 0x003fe2000f8e00ff */
[----:B------:R-:W-:Y:S01]  /*1d90*/  ULDC UR19, c[0x0][0x50c] ;  /* 0x0001430000137ab9 */ /* 0x000fe20000000800 */
[----:B------:R-:W-:-:S07]  /*1da0*/  IMAD.U32 R9, RZ, RZ, UR5 ;  /* 0x00000005ff097e24 */ /* 0x000fce000f8e00ff */
.L_x_32:
[----:B------:R-:W-:-:S13]  /*1db0*/  ISETP.NE.AND P1, PT, R81, 0x3, PT ;  /* 0x000000035100780c */ /* 0x000fda0003f25270 */
[----:B------:R-:W-:Y:S05]  /*1dc0*/  @!P1 BRA `(.L_x_25) ;  /* 0x0000000000049947 */ /* 0x000fea0003800000 */
[----:B------:R-:W-:Y:S01]  /*1dd0*/  BPT.TRAP 0x1 ;  /* 0x000000040000795c */ /* 0x000fe20000300000 */
.L_x_25:
[----:B------:R-:W0:Y:S01]  /*1de0*/  S2UR UR12, SR_CgaCtaId ;  /* 0x00000000000c79c3 */ /* 0x000e220000008800 */
[----:B------:R-:W-:Y:S01]  /*1df0*/  UMOV UR10, 0x400 ;  /* 0x00000400000a7882 */ /* 0x000fe20000000000 */
[----:B------:R-:W-:Y:S01]  /*1e00*/  SHF.L.U32 R10, R14, 0x1f, RZ ;  /* 0x0000001f0e0a7819 */ /* 0x000fe200000006ff */
[----:B0-----:R-:W-:-:S04]  /*1e10*/  ULEA UR10, UR12, UR10, 0x18 ;  /* 0x0000000a0c0a7291 */ /* 0x001fc8000f8ec03f */
[----:B------:R-:W-:-:S09]  /*1e20*/  ULEA UR12, UR18, UR10, 0x3 ;  /* 0x0000000a120c7291 */ /* 0x000fd2000f8e183f */
[----:B------:R0:W1:Y:S01]  /*1e30*/  SYNCS.PHASECHK.TRANS64.TRYWAIT P0, [UR12], R10 ;  /* 0x0000000aff0075a7 */ /* 0x000062000800014c */
[----:B------:R-:W-:Y:S05]  /*1e40*/  @!P1 BRA `(.L_x_26) ;  /* 0x0000000000049947 */ /* 0x000fea0003800000 */
[----:B------:R-:W-:Y:S01]  /*1e50*/  BPT.TRAP 0x1 ;  /* 0x000000040000795c */ /* 0x000fe20000300000 */
.L_x_26:
[----:B-1----:R-:W-:Y:S05]  /*1e60*/  @P0 BRA `(.L_x_27) ;  /* 0x0000000000080947 */ /* 0x002fea0003800000 */
[----:B------:R-:W1:Y:S02]  /*1e70*/  SYNCS.PHASECHK.TRANS64.TRYWAIT P0, [UR12], R10 ;  /* 0x0000000aff0075a7 */ /* 0x000e64000800014c */
[----:B-1----:R-:W-:Y:S05]  /*1e80*/  @!P0 BRA `(.L_x_28) ;  /* 0x0000005400988947 */ /* 0x002fea0003800000 */
.L_x_27:
[----:B------:R-:W-:Y:S01]  /*1e90*/  UIADD3 UR12, UR10, 0x24200, URZ ;  /* 0x000242000a0c7890 */ /* 0x000fe2000fffe03f */
[----:B------:R-:W-:Y:S01]  /*1ea0*/  WARPGROUP.ARRIVE ;  /* 0x00000000000079c5 */ /* 0x000fe20000000000 */
[----:B------:R-:W-:Y:S02]  /*1eb0*/  UISETP.NE.AND UP0, UPT, UR7, URZ, UPT ;  /* 0x0000003f0700728c */ /* 0x000fe4000bf05270 */
[----:B------:R-:W-:Y:S02]  /*1ec0*/  USHF.R.U32.HI UR12, URZ, 0x4, UR12 ;  /* 0x000000043f0c7899 */ /* 0x000fe4000801160c */
[----:B------:R-:W-:Y:S02]  /*1ed0*/  USEL UR8, UR8, URZ, !UP0 ;  /* 0x0000003f08087287 */ /* 0x000fe4000c000000 */
[----:B------:R-:W-:Y:S02]  /*1ee0*/  ULOP3.LUT UR7, UR12, 0x3fff, URZ, 0xc0, !UPT ;  /* 0x00003fff0c077892 */ /* 0x000fe4000f8ec03f */
[----:B------:R-:W-:-:S02]  /*1ef0*/  ULOP3.LUT UR12, UR11, 0x10000, URZ, 0xfc, !UPT ;  /* 0x000100000b0c7892 */ /* 0x000fc4000f8efc3f */
[----:B------:R-:W-:Y:S02]  /*1f00*/  ULOP3.LUT UR7, UR7, 0x10000, URZ, 0xfc, !UPT ;  /* 0x0001000007077892 */ /* 0x000fe4000f8efc3f */
[----:B------:R-:W-:Y:S02]  /*1f10*/  UISETP.NE.U32.AND UP0, UPT, UR8, URZ, UPT ;  /* 0x0000003f0800728c */ /* 0x000fe4000bf05070 */
[----:B------:R-:W-:Y:S02]  /*1f20*/  ULEA UR12, UR18, UR12, 0x9 ;  /* 0x0000000c120c7291 */ /* 0x000fe4000f8e483f */
[----:B------:R-:W-:Y:S01]  /*1f30*/  ULEA UR14, UR18, UR7, 0x8 ;  /* 0x00000007120e7291 */ /* 0x000fe2000f8e403f */
[----:B------:R-:W-:Y:S01]  /*1f40*/  UMOV UR13, 0x80000020 ;  /* 0x80000020000d7882 */ /* 0x000fe20000000000 */
[----:B------:R-:W-:Y:S01]  /*1f50*/  UMOV UR15, 0x80000020 ;  /* 0x80000020000f7882 */ /* 0x000fe20000000000 */
[----:B------:R-:W-:-:S06]  /*1f60*/  UIADD3 UR6, UR6, 0x2, URZ ;  /* 0x0000000206067890 */ /* 0x000fcc000fffe03f */
[----:B------:R-:W-:Y:S01]  /*1f70*/  QGMMA.64x64x32.F32.E5M2.E5M2 R24, gdesc[UR12], R24, UP0 ;  /* 0x00e000000c1879f3 */ /* 0x000fe2000bf03818 */
[----:B------:R-:W-:Y:S02]  /*1f80*/  UIADD3 UR12, UR12, 0x2, URZ ;  /* 0x000000020c0c7890 */ /* 0x000fe4000fffe03f */
[----:B------:R-:W-:Y:S01]  /*1f90*/  UIADD3 UR14, UR14, 0x2, URZ ;  /* 0x000000020e0e7890 */ /* 0x000fe2000fffe03f */
[----:B------:R-:W-:Y:S01]  /*1fa0*/  UMOV UR13, 0x80000020 ;  /* 0x80000020000d7882 */ /* 0x000fe20000000000 */
[----:B------:R-:W-:Y:S01]  /*1fb0*/  UMOV UR15, 0x80000020 ;  /* 0x80000020000f7882 */ /* 0x000fe20000000000 */
[----:B------:R-:W-:-:S04]  /*1fc0*/  UISETP.NE.AND UP0, UPT, UR6, UR19, UPT ;  /* 0x000000130600728c */ /* 0x000fc8000bf05270 */
[----:B------:R-:W-:-:S06]  /*1fd0*/  USEL UR7, URZ, 0x1, UP0 ;  /* 0x000000013f077887 */ /* 0x000fcc0008000000 */
[----:B------:R-:W-:Y:S01]  /*1fe0*/  ISETP.NE.AND P0, PT, RZ, UR7, PT ;  /* 0x00000007ff007c0c */ /* 0x000fe2000bf05270 */
[----:B------:R-:W-:Y:S03]  /*1ff0*/  QGMMA.64x64x32.F32.E5M2.E5M2 R24, gdesc[UR12], R24, gsb0 ;  /* 0x00e000000c1879f3 */ /* 0x000fe60008003818 */
[----:B------:R-:W-:-:S09]  /*2000*/  WARPGROUP.DEPBAR.LE gsb0, 0x1 ;  /* 0x00008000000079c5 */ /* 0x000fd20000010100 */
[----:B------:R-:W-:Y:S05]  /*2010*/  @!P0 BRA `(.L_x_29) ;  /* 0x0000000000888947 */ /* 0x000fea0003800000 */
[----:B------:R-:W-:Y:S02]  /*2020*/  WARPGROUP.DEPBAR.LE gsb0, 0x0 ;  /* 0x00008000000079c5 */ /* 0x000fe40000010000 */
[----:B------:R-:W-:-:S01]  /*2030*/  FADD R79, R24, R79 ;  /* 0x0000004f184f7221 */ /* 0x000fc20000000000 */
[----:B------:R-:W-:Y:S01]  /*2040*/  FADD R80, R25, R80 ;  /* 0x0000005019507221 */ /* 0x000fe20000000000 */
        /* <DEDUP_REMOVED lines=30> */
[----:B------:R-:W-:-:S06]  /*2230*/  UMOV UR6, URZ ;  /* 0x0000003f00067c82 */ /* 0x000fcc0008000000 */
.L_x_29:
[----:B------:R-:W-:Y:S05]  /*2240*/  @!P1 BRA `(.L_x_30) ;  /* 0x0000000000049947 */ /* 0x000fea0003800000 */
[----:B------:R-:W-:Y:S01]  /*2250*/  BPT.TRAP 0x1 ;  /* 0x000000040000795c */ /* 0x000fe20000300000 */
.L_x_30:
[----:B------:R-:W-:-:S13]  /*2260*/  ISETP.NE.AND P0, PT, R6, RZ, PT ;  /* 0x000000ff0600720c */ /* 0x000fda0003f05270 */
[----:B01----:R-:W-:-:S05]  /*2270*/  @P0 LEA R10, R9, UR10, 0x3 ;  /* 0x0000000a090a0c11 */ /* 0x003fca000f8e18ff */
[----:B------:R-:W-:-:S05]  /*2280*/  @P0 VIADD R10, R10, 0x90 ;  /* 0x000000900a0a0836 */ /* 0x000fca0000000000 */
[----:B------:R-:W-:-:S04]  /*2290*/  @P0 PRMT R10, R3, 0x654, R10 ;  /* 0x00000654030a0816 */ /* 0x000fc8000000000a */
[----:B------:R0:W-:Y:S01]  /*22a0*/  @P0 SYNCS.ARRIVE.TRANS64.RED.A1T0 RZ, [R10+URZ], RZ ;  /* 0x000000ff0aff09a7 */ /* 0x0001e2000810043f */
[----:B------:R-:W-:-:S13]  /*22b0*/  ISETP.GT.U32.AND P0, PT, R2, 0x1, PT ;  /* 0x000000010200780c */ /* 0x000fda0003f04070 */
[----:B0-----:R-:W-:Y:S05]  /*22c0*/  @P0 BRA `(.L_x_31) ;  /* 0x0000000000040947 */ /* 0x001fea0003800000 */
[----:B------:R-:W-:Y:S01]  /*22d0*/  BPT.TRAP 0x1 ;  /* 0x000000040000795c */ /* 0x000fe20000300000 */
.L_x_31:
[----:B------:R-:W-:Y:S01]  /*22e0*/  UIADD3 UR18, UR18, 0x1, URZ ;  /* 0x0000000112127890 */ /* 0x000fe2000fffe03f */
[C---:B------:R-:W-:Y:S01]  /*22f0*/  ISETP.GT.AND P1, PT, R8.reuse, 0x1, PT ;  /* 0x000000010800780c */ /* 0x040fe20003f24270 */
[----:B------:R-:W-:Y:S02]  /*2300*/  VIADD R9, R9, 0x1 ;  /* 0x0000000109097836 */ /* 0x000fe40000000000 */
[----:B------:R-:W-:Y:S01]  /*2310*/  UISETP.NE.AND UP0, UPT, UR18, 0x12, UPT ;  /* 0x000000121200788c */ /* 0x000fe2000bf05270 */
[----:B------:R-:W-:Y:S02]  /*2320*/  VIADD R8, R8, 0xffffffff ;  /* 0xffffffff08087836 */ /* 0x000fe40000000000 */
[C---:B------:R-:W-:Y:S01]  /*2330*/  ISETP.NE.AND P0, PT, R9.reuse, 0x12, PT ;  /* 0x000000120900780c */ /* 0x040fe20003f05270 */
[----:B------:R-:W-:Y:S02]  /*2340*/  USEL UR8, URZ, 0x1, UP0 ;  /* 0x000000013f087887 */ /* 0x000fe40008000000 */
[----:B------:R-:W-:Y:S01]  /*2350*/  USEL UR18, UR18, URZ, UP0 ;  /* 0x0000003f12127287 */ /* 0x000fe20008000000 */
[----:B------:R-:W-:-:S03]  /*2360*/  SEL R9, R9, RZ, P0 ;  /* 0x000000ff09097207 */ /* 0x000fc60000000000 */
[----:B------:R-:W-:Y:S01]  /*2370*/  LOP3.LUT R14, R14, UR8, RZ, 0x3c, !PT ;  /* 0x000000080e0e7c12 */ /* 0x000fe2000f8e3cff */
[----:B------:R-:W-:Y:S01]  /*2380*/  UMOV UR8, 0x1 ;  /* 0x0000000100087882 */ /* 0x000fe20000000000 */
[----:B------:R-:W-:Y:S06]  /*2390*/  @P1 BRA `(.L_x_32) ;  /* 0xfffffff800841947 */ /* 0x000fec000383ffff */
.L_x_24:
[----:B------:R-:W-:Y:S01]  /*23a0*/  UISETP.NE.AND UP0, UPT, UR6, URZ, UPT ;  /* 0x0000003f0600728c */ /* 0x000fe2000bf05270 */
[----:B01----:R-:W0:Y:S03]  /*23b0*/  LDC R8, c[0x0][0x28c] ;  /* 0x0000a300ff087b82 */ /* 0x003e260000000800 */
[----:B------:R-:W-:-:S06]  /*23c0*/  USEL UR6, URZ, 0x1, !UP0 ;  /* 0x000000013f067887 */ /* 0x000fcc000c000000 */
[----:B------:R-:W-:Y:S02]  /*23d0*/  ISETP.NE.AND P0, PT, RZ, UR6, PT ;  /* 0x00000006ff007c0c */ /* 0x000fe4000bf05270 */
[----:B0-----:R-:W-:-:S11]  /*23e0*/  ISETP.GE.AND P1, PT, R8, 0x1, PT ;  /* 0x000000010800780c */ /* 0x001fd60003f26270 */
[----:B------:R-:W-:Y:S05]  /*23f0*/  @!P0 BRA `(.L_x_33) ;  /* 0x0000000000848947 */ /* 0x000fea0003800000 */
[----:B------:R-:W-:Y:S02]  /*2400*/  WARPGROUP.DEPBAR.LE gsb0, 0x0 ;  /* 0x00008000000079c5 */ /* 0x000fe40000010000 */
[----:B------:R-:W-:Y:S01]  /*2410*/  FADD R79, R24, R79 ;  /* 0x0000004f184f7221 */ /* 0x000fe20000000000 */
        /* <DEDUP_REMOVED lines=30> */
[----:B------:R-:W-:-:S07]  /*2600*/  FADD R16, R16, R55 ;  /* 0x0000003710107221 */ /* 0x000fce0000000000 */
.L_x_33:
[----:B------:R-:W-:Y:S02]  /*2610*/  WARPGROUP.DEPBAR.LE gsb0, 0x0 ;  /* 0x00008000000079c5 */ /* 0x000fe40000010000 */
[----:B------:R-:W-:Y:S05]  /*2620*/  @!P1 BRA `(.L_x_34) ;  /* 0x0000000000549947 */ /* 0x000fea0003800000 */
[----:B------:R-:W-:-:S13]  /*2630*/  ISETP.NE.AND P0, PT, R81, 0x3, PT ;  /* 0x000000035100780c */ /* 0x000fda0003f05270 */
[----:B------:R-:W-:Y:S05]  /*2640*/  @!P0 BRA `(.L_x_35) ;  /* 0x0000000000048947 */ /* 0x000fea0003800000 */
[----:B------:R-:W-:Y:S01]  /*2650*/  BPT.TRAP 0x1 ;  /* 0x000000040000795c */ /* 0x000fe20000300000 */
.L_x_35:
[----:B------:R-:W-:Y:S01]  /*2660*/  ISETP.NE.AND P0, PT, R6, RZ, PT ;  /* 0x000000ff0600720c */ /* 0x000fe20003f05270 */
[----:B------:R-:W-:Y:S01]  /*2670*/  BSSY B0, `(.L_x_36) ;  /* 0x000000e000007945 */ /* 0x000fe20003800000 */
[----:B------:R-:W-:-:S11]  /*2680*/  ISETP.GT.U32.AND P1, PT, R2, 0x1, PT ;  /* 0x000000010200780c */ /* 0x000fd60003f24070 */
[----:B------:R-:W-:Y:S05]  /*2690*/  @!P0 BRA `(.L_x_37) ;  /* 0x00000000002c8947 */ /* 0x000fea0003800000 */
[----:B------:R-:W-:-:S04]  /*26a0*/  UISETP.LT.AND UP0, UPT, UR9, 0x1, UPT ;  /* 0x000000010900788c */ /* 0x000fc8000bf01270 */
[----:B------:R-:W-:-:S04]  /*26b0*/  USEL UR8, UR9, 0x1, UP0 ;  /* 0x0000000109087887 */ /* 0x000fc80008000000 */
[----:B------:R-:W-:-:S04]  /*26c0*/  UIADD3 UR8, UR5, UR9, -UR8 ;  /* 0x0000000905087290 */ /* 0x000fc8000fffe808 */
[----:B------:R-:W-:-:S04]  /*26d0*/  UIMAD.WIDE.U32 UR6, UR8, 0x38e38e39, URZ ;  /* 0x38e38e39080678a5 */ /* 0x000fc8000f8e003f */
[----:B------:R-:W-:-:S04]  /*26e0*/  USHF.R.U32.HI UR6, URZ, 0x2, UR7 ;  /* 0x000000023f067899 */ /* 0x000fc80008011607 */
[----:B------:R-:W-:-:S04]  /*26f0*/  UIMAD UR8, UR6, -0x12, UR8 ;  /* 0xffffffee060878a4 */ /* 0x000fc8000f8e0208 */
[----:B------:R-:W-:-:S04]  /*2700*/  ULEA UR8, UR8, UR10, 0x3 ;  /* 0x0000000a08087291 */ /* 0x000fc8000f8e183f */
[----:B------:R-:W-:-:S06]  /*2710*/  UIADD3 UR8, UR8, 0x90, URZ ;  /* 0x0000009008087890 */ /* 0x000fcc000fffe03f */
[----:B------:R-:W-:-:S05]  /*2720*/  IMAD.U32 R8, RZ, RZ, UR8 ;  /* 0x00000008ff087e24 */ /* 0x000fca000f8e00ff */
[----:B------:R-:W-:-:S04]  /*2730*/  PRMT R8, R3, 0x654, R8 ;  /* 0x0000065403087816 */ /* 0x000fc80000000008 */
[----:B------:R0:W-:Y:S03]  /*2740*/  SYNCS.ARRIVE.TRANS64.RED.A1T0 RZ, [R8+URZ], RZ ;  /* 0x000000ff08ff79a7 */ /* 0x0001e6000810043f */
.L_x_37:
[----:B------:R-:W-:Y:S05]  /*2750*/  BSYNC B0 ;  /* 0x0000000000007941 */ /* 0x000fea0003800000 */
.L_x_36:
[----:B------:R-:W-:Y:S05]  /*2760*/  @P1 BRA `(.L_x_34) ;  /* 0x0000000000041947 */ /* 0x000fea0003800000 */
[----:B------:R-:W-:Y:S01]  /*2770*/  BPT.TRAP 0x1 ;  /* 0x000000040000795c */ /* 0x000fe20000300000 */
.L_x_34:
[----:B------:R-:W1:Y:S01]  /*2780*/  LDC R24, c[0x0][0x288] ;  /* 0x0000a200ff187b82 */ /* 0x000e620000000800 */
[C---:B------:R-:W-:Y:S01]  /*2790*/  LOP3.LUT R14, R0.reuse, 0x3, RZ, 0xc0, !PT ;  /* 0x00000003000e7812 */ /* 0x040fe200078ec0ff */
[----:B------:R-:W-:Y:S01]  /*27a0*/  IMAD.SHL.U32 R25, R15, 0x40, RZ ;  /* 0x000000400f197824 */ /* 0x000fe200078e00ff */
[--C-:B0-----:R-:W-:Y:S01]  /*27b0*/  SHF.R.U32.HI R8, RZ, 0x2, R0.reuse ;  /* 0x00000002ff087819 */ /* 0x101fe20000011600 */
[----:B------:R-:W-:Y:S01]  /*27c0*/  UIADD3 UR5, UR9, UR5, URZ ;  /* 0x0000000509057290 */ /* 0x000fe2000fffe03f */
[----:B------:R-:W-:Y:S01]  /*27d0*/  LOP3.LUT R10, R0, 0x60, RZ, 0xc0, !PT ;  /* 0x00000060000a7812 */ /* 0x000fe200078ec0ff */
[----:B------:R-:W-:Y:S01]  /*27e0*/  ULDC UR12, c[0x0][0x284] ;  /* 0x0000a100000c7ab9 */ /* 0x000fe20000000800 */
[----:B------:R-:W-:Y:S01]  /*27f0*/  SHF.R.U32.HI R11, RZ, 0x7, R0 ;  /* 0x00000007ff0b7819 */ /* 0x000fe20000011600 */
[----:B------:R-:W-:Y:S01]  /*2800*/  UISETP.GT.U32.AND UP0, UPT, UR5, 0x11, UPT ;  /* 0x000000110500788c */ /* 0x000fe2000bf04070 */
[----:B------:R-:W-:Y:S01]  /*2810*/  LOP3.LUT R9, R8, 0x7, RZ, 0xc0, !PT ;  /* 0x0000000708097812 */ /* 0x000fe200078ec0ff */
[----:B------:R-:W-:Y:S01]  /*2820*/  UISETP.GE.U32.AND UP1, UPT, UR9, 0x12, UPT ;  /* 0x000000120900788c */ /* 0x000fe2000bf26070 */
[----:B------:R-:W-:Y:S01]  /*2830*/  SHF.R.U32.HI R10, RZ, 0x1, R10 ;  /* 0x00000001ff0a7819 */ /* 0x000fe2000001160a */
[----:B------:R-:W-:Y:S01]  /*2840*/  UISETP.LT.U32.AND UP0, UPT, UR9, 0x12, UP0 ;  /* 0x000000120900788c */ /* 0x000fe20008701070 */
[----:B------:R-:W-:Y:S01]  /*2850*/  LOP3.LUT R8, R11, 0x1, RZ, 0xc0, !PT ;  /* 0x000000010b087812 */ /* 0x000fe200078ec0ff */
[----:B------:R-:W-:Y:S01]  /*2860*/  ULDC.64 UR10, c[0x0][0x5d0] ;  /* 0x00017400000a7ab9 */ /* 0x000fe20000000a00 */
[----:B------:R-:W-:Y:S01]  /*2870*/  IADD3 R27, RZ, -R10, -R9 ;  /* 0x8000000aff1b7210 */ /* 0x000fe20007ffe809 */
[----:B------:R-:W-:Y:S01]  /*2880*/  UIMAD.WIDE.U32 UR6, UR5, 0x38e38e39, URZ ;  /* 0x38e38e39050678a5 */ /* 0x000fe2000f8e003f */
[----:B------:R-:W-:Y:S01]  /*2890*/  SHF.R.S32.HI R32, RZ, 0x1f, R73 ;  /* 0x0000001fff207819 */ /* 0x000fe20000011449 */
[----:B------:R-:W-:Y:S01]  /*28a0*/  USEL UR8, URZ, 0x1, !UP0 ;  /* 0x000000013f087887 */ /* 0x000fe2000c000000 */
[C---:B------:R-:W-:Y:S01]  /*28b0*/  IMAD.SHL.U32 R26, R8.reuse, 0x40, RZ ;  /* 0x00000040081a7824 */ /* 0x040fe200078e00ff */
[----:B------:R-:W-:Y:S01]  /*28c0*/  USHF.R.U32.HI UR6, URZ, 0x2, UR7 ;  /* 0x000000023f067899 */ /* 0x000fe20008011607 */
[----:B------:R-:W-:Y:S01]  /*28d0*/  IMAD R27, R8, -0x40, R27 ;  /* 0xffffffc0081b7824 */ /* 0x000fe200078e021b */
[----:B------:R-:W-:Y:S01]  /*28e0*/  ULOP3.LUT UR4, UR4, UR8, URZ, 0x3c, !UPT ;  /* 0x0000000804047292 */ /* 0x000fe2000f8e3c3f */
[----:B------:R-:W-:Y:S01]  /*28f0*/  IMAD R8, R32, UR10, RZ ;  /* 0x0000000a20087c24 */ /* 0x000fe2000f8e02ff */
[----:B-1----:R-:W-:Y:S01]  /*2900*/  ISETP.GE.AND P0, PT, R25, R24, PT ;  /* 0x000000181900720c */ /* 0x002fe20003f06270 */
[----:B------:R-:W-:Y:S01]  /*2910*/  IMAD R28, R14, -0x2, R24 ;  /* 0xfffffffe0e1c7824 */ /* 0x000fe200078e0218 */
[----:B------:R-:W-:Y:S01]  /*2920*/  LOP3.LUT R11, R26, 0x40, R9, 0xe2, !PT ;  /* 0x000000401a0b7812 */ /* 0x000fe200078ee209 */
[C---:B------:R-:W-:Y:S01]  /*2930*/  IMAD.SHL.U32 R24, R71.reuse, 0x80, RZ ;  /* 0x0000008047187824 */ /* 0x040fe200078e00ff */
[----:B------:R-:W-:Y:S01]  /*2940*/  UIMAD UR5, UR6, -0x12, UR5 ;  /* 0xffffffee060578a4 */ /* 0x000fe2000f8e0205 */
[----:B------:R-:W-:Y:S01]  /*2950*/  IMAD.SHL.U32 R14, R0, 0x2, RZ ;  /* 0x00000002000e7824 */ /* 0x000fe200078e00ff */
[----:B------:R-:W-:Y:S01]  /*2960*/  @UP1 ULOP3.LUT UR4, UR4, 0x1, UR6, 0x78, !UPT ;  /* 0x0000000104041892 */ /* 0x000fe2000f8e7806 */
[----:B------:R-:W-:Y:S01]  /*2970*/  IMAD.WIDE R30, R71, 0x80, RZ ;  /* 0x00000080471e7825 */ /* 0x000fe200078e02ff */
[----:B------:R-:W-:-:S02]  /*2980*/  ISETP.GE.OR P0, PT, R24, UR12, P0 ;  /* 0x0000000c18007c0c */ /* 0x000fc40008706670 */
[----:B------:R-:W-:Y:S01]  /*2990*/  LOP3.LUT R14, R25, 0x6, R14, 0xf8, !PT ;  /* 0x00000006190e7812 */ /* 0x000fe200078ef80e */
[C---:B------:R-:W-:Y:S01]  /*29a0*/  IMAD R29, R73.reuse, UR11, R8 ;  /* 0x0000000b491d7c24 */ /* 0x040fe2000f8e0208 */
[----:B------:R-:W-:Y:S01]  /*29b0*/  IADD3 R27, -R24, UR12, R27 ;  /* 0x0000000c181b7c10 */ /* 0x000fe2000fffe11b */
[----:B------:R-:W-:Y:S01]  /*29c0*/  IMAD.IADD R28, R28, 0x1, -R25 ;  /* 0x000000011c1c7824 */ /* 0x000fe200078e0a19 */
[----:B------:R-:W-:Y:S01]  /*29d0*/  SHF.R.S32.HI R15, RZ, 0x1f, R14 ;  /* 0x0000001fff0f7819 */ /* 0x000fe2000001140e */
[----:B------:R-:W-:Y:S01]  /*29e0*/  IMAD.MOV.U32 R26, RZ, RZ, -0x1 ;  /* 0xffffffffff1a7424 */ /* 0x000fe200078e00ff */
[----:B------:R-:W-:Y:S01]  /*29f0*/  LOP3.LUT R33, R30, R11, R10, 0xfe, !PT ;  /* 0x0000000b1e217212 */ /* 0x000fe200078efe0a */
[----:B------:R-:W-:-:S04]  /*2a00*/  IMAD.WIDE.U32 R8, R73, UR10, R14 ;  /* 0x0000000a49087c25 */ /* 0x000fc8000f8e000e */
[----:B------:R-:W-:Y:S01]  /*2a10*/  IMAD.IADD R9, R9, 0x1, R29 ;  /* 0x0000000109097824 */ /* 0x000fe200078e021d */
[----:B------:R-:W-:Y:S06]  /*2a20*/  @P0 BRA `(.L_x_38) ;  /* 0x0000002400940947 */ /* 0x000fec0003800000 */
[----:B------:R-:W0:Y:S01]  /*2a30*/  LDC.64 R24, c[0x0][0x5c8] ;  /* 0x00017200ff187b82 */ /* 0x000e220000000a00 */
[----:B------:R-:W-:Y:S01]  /*2a40*/  ULDC.64 UR6, c[0x0][0x5c0] ;  /* 0x0001700000067ab9 */ /* 0x000fe20000000a00 */
[----:B------:R-:W-:Y:S01]  /*2a50*/  BSSY B0, `(.L_x_38) ;  /* 0x0000262000007945 */ /* 0x000fe20003800000 */
[-C--:B0-----:R-:W-:Y:S02]  /*2a60*/  IMAD R10, R31, R24.reuse, RZ ;  /* 0x000000181f0a7224 */ /* 0x081fe400078e02ff */
[----:B------:R-:W-:-:S04]  /*2a70*/  IMAD.WIDE.U32 R8, R33, R24, R8 ;  /* 0x0000001821087225 */ /* 0x000fc800078e0008 */
[----:B------:R-:W-:Y:S01]  /*2a80*/  IMAD R11, R33, R25, R10 ;  /* 0x00000019210b7224 */ /* 0x000fe200078e020a */
[----:B------:R-:W-:Y:S02]  /*2a90*/  LEA R10, P0, R24, R8, 0x3 ;  /* 0x00000008180a7211 */ /* 0x000fe400078018ff */
[----:B------:R-:W-:Y:S01]  /*2aa0*/  IADD3 R8, P1, R8, UR6, RZ ;  /* 0x0000000608087c10 */ /* 0x000fe2000ff3e0ff */
[----:B------:R-:W-:Y:S01]  /*2ab0*/  IMAD.IADD R9, R9, 0x1, R11 ;  /* 0x0000000109097824 */ /* 0x000fe200078e020b */
[----:B------:R-:W-:-:S04]  /*2ac0*/  IADD3 R10, P2, R10, UR6, RZ ;  /* 0x000000060a0a7c10 */ /* 0x000fc8000ff5e0ff */
[----:B------:R-:W-:Y:S02]  /*2ad0*/  LEA.HI.X R11, R24, R9, R25, 0x3, P0 ;  /* 0x00000009180b7211 */ /* 0x000fe400000f1c19 */
[----:B----45:R-:W-:Y:S02]  /*2ae0*/  FSETP.NEU.AND P0, PT, R12, RZ, PT ;  /* 0x000000ff0c00720b */ /* 0x030fe40003f0d000 */
[----:B------:R-:W-:Y:S02]  /*2af0*/  IADD3.X R9, R9, UR7, RZ, P1, !PT ;  /* 0x0000000709097c10 */ /* 0x000fe40008ffe4ff */
[----:B------:R-:W-:-:S09]  /*2b00*/  IADD3.X R11, R11, UR7, RZ, P2, !PT ;  /* 0x000000070b0b7c10 */ /* 0x000fd200097fe4ff */
[----:B------:R-:W-:Y:S05]  /*2b10*/  @!P0 BRA `(.L_x_39) ;  /* 0x0000001c00148947 */ /* 0x000fea0003800000 */
[----:B------:R-:W-:Y:S01]  /*2b20*/  ULDC.64 UR6, c[0x0][0x5b8] ;  /* 0x00016e0000067ab9 */ /* 0x000fe20000000a00 */
[----:B------:R-:W-:Y:S01]  /*2b30*/  ISETP.GE.AND P0, PT, R28, 0x1, PT ;  /* 0x000000011c00780c */ /* 0x000fe20003f06270 */
[----:B------:R-:W-:Y:S01]  /*2b40*/  IMAD R32, R32, UR6, RZ ;  /* 0x0000000620207c24 */ /* 0x000fe2000f8e02ff */
[----:B------:R-:W-:Y:S01]  /*2b50*/  ULDC.64 UR10, c[0x0][0x5a8] ;  /* 0x00016a00000a7ab9 */ /* 0x000fe20000000a00 */
[----:B------:R-:W-:Y:S01]  /*2b60*/  IMAD.WIDE.U32 R24, R73, UR6, R14 ;  /* 0x0000000649187c25 */ /* 0x000fe2000f8e000e */
[----:B------:R-:W-:Y:S01]  /*2b70*/  ISETP.LT.OR P3, PT, R27, 0x1, !P0 ;  /* 0x000000011b00780c */ /* 0x000fe20004761670 */
[----:B------:R-:W-:Y:S02]  /*2b80*/  BSSY B1, `(.L_x_40) ;  /* 0x000000c000017945 */ /* 0x000fe40003800000 */
[----:B------:R-:W-:Y:S01]  /*2b90*/  IMAD R73, R73, UR7, R32 ;  /* 0x0000000749497c24 */ /* 0x000fe2000f8e0220 */
[----:B------:R-:W-:Y:S02]  /*2ba0*/  ULDC.64 UR6, c[0x0][0x5b0] ;  /* 0x00016c0000067ab9 */ /* 0x000fe40000000a00 */
[----:B------:R-:W-:-:S02]  /*2bb0*/  IMAD R29, R31, UR6, RZ ;  /* 0x000000061f1d7c24 */ /* 0x000fc4000f8e02ff */
[----:B------:R-:W-:Y:S02]  /*2bc0*/  IMAD.IADD R25, R25, 0x1, R73 ;  /* 0x0000000119197824 */ /* 0x000fe400078e0249 */
[C---:B------:R-:W-:Y:S02]  /*2bd0*/  IMAD R29, R33.reuse, UR7, R29 ;  /* 0x00000007211d7c24 */ /* 0x040fe4000f8e021d */
[----:B------:R-:W-:-:S03]  /*2be0*/  IMAD.WIDE.U32 R14, R33, UR6, R24 ;  /* 0x00000006210e7c25 */ /* 0x000fc6000f8e0018 */
[----:B------:R-:W-:-:S04]  /*2bf0*/  IADD3 R14, P1, R14, UR10, RZ ;  /* 0x0000000a0e0e7c10 */ /* 0x000fc8000ff3e0ff */
[--C-:B------:R-:W-:Y:S02]  /*2c00*/  IADD3.X R15, R15, UR11, R29.reuse, P1, !PT ;  /* 0x0000000b0f0f7c10 */ /* 0x100fe40008ffe41d */
[----:B------:R-:W-:Y:S01]  /*2c10*/  PRMT R29, RZ, 0x7610, R29 ;  /* 0x00007610ff1d7816 */ /* 0x000fe2000000001d */
[----:B------:R-:W-:Y:S06]  /*2c20*/  @P3 BRA `(.L_x_41) ;  /* 0x0000000000043947 */ /* 0x000fec0003800000 */
[----:B------:R0:W5:Y:S02]  /*2c30*/  LDG.E.U8 R29, desc[UR16][R14.64] ;  /* 0x000000100e1d7981 */ /* 0x000164000c1e1100 */
.L_x_41:
[----:B------:R-:W-:Y:S05]  /*2c40*/  BSYNC B1 ;  /* 0x0000000000017941 */ /* 0x000fea0003800000 */
.L_x_40:
[----:B-----5:R-:W-:Y:S01]  /*2c50*/  LOP3.LUT R29, R29, 0xff, RZ, 0xc0, !PT ;  /* 0x000000ff1d1d7812 */ /* 0x020fe200078ec0ff */
[----:B------:R-:W-:Y:S01]  /*2c60*/  BSSY B1, `(.L_x_42) ;  /* 0x000000c000017945 */ /* 0x000fe20003800000 */
[----:B------:R-:W-:Y:S02]  /*2c70*/  ISETP.GE.AND P1, PT, R28, 0x2, PT ;  /* 0x000000021c00780c */ /* 0x000fe40003f26270 */
[----:B------:R-:W-:Y:S02]  /*2c80*/  F2FP.F16.E5M2.UNPACK_B R29, R29 ;  /* 0x0000001dff1d723e */ /* 0x000fe400020004ff */
[----:B------:R-:W-:-:S03]  /*2c90*/  ISETP.LT.OR P2, PT, R27, 0x1, !P1 ;  /* 0x000000011b00780c */ /* 0x000fc60004f41670 */
[----:B------:R-:W-:-:S05]  /*2ca0*/  HADD2.F32 R29, -RZ, R29.H0_H0 ;  /* 0x2000001dff1d7230 */ /* 0x000fca0000004100 */
[----:B------:R-:W-:Y:S01]  /*2cb0*/  FMUL R32, R29, R12 ;  /* 0x0000000c1d207220 */ /* 0x000fe20000400000 */
[----:B------:R-:W-:-:S03]  /*2cc0*/  PRMT R29, RZ, 0x7610, R29 ;  /* 0x00007610ff1d7816 */ /* 0x000fc6000000001d */
[----:B--2---:R-:W-:-:S05]  /*2cd0*/  FFMA R32, R79, R7, R32 ;  /* 0x000000074f207223 */ /* 0x004fca0000000020 */
[----:B------:R-:W-:-:S05]  /*2ce0*/  F2FP.SATFINITE.E5M2.F32.PACK_AB_MERGE_C R35, RZ, R32, RZ ;  /* 0x00000020ff23723e */ /* 0x000fca00048060ff */
[----:B------:R1:W-:Y:S01]  /*2cf0*/  @!P3 STG.E.U8 desc[UR16][R8.64], R35 ;  /* 0x000000230800b986 */ /* 0x0003e2000c101110 */
[----:B------:R-:W-:Y:S05]  /*2d00*/  @P2 BRA `(.L_x_43) ;  /* 0x0000000000042947 */ /* 0x000fea0003800000 */
[----:B------:R2:W5:Y:S02]  /*2d10*/  LDG.E.U8 R29, desc[UR16][R14.64+0x1] ;  /* 0x000001100e1d7981 */ /* 0x000564000c1e1100 */
.L_x_43:
[----:B------:R-:W-:Y:S05]  /*2d20*/  BSYNC B1 ;  /* 0x0000000000017941 */ /* 0x000fea0003800000 */
.L_x_42:
[----:B-----5:R-:W-:Y:S01]  /*2d30*/  LOP3.LUT R29, R29, 0xff, RZ, 0xc0, !PT ;  /* 0x000000ff1d1d7812 */ /* 0x020fe200078ec0ff */
[----:B------:R-:W-:Y:S01]  /*2d40*/  BSSY B1, `(.L_x_44) ;  /* 0x0000012000017945 */ /* 0x000fe20003800000 */
[----:B------:R-:W-:Y:S02]  /*2d50*/  IADD3 R33, P3, R33, 0x8, RZ ;  /* 0x0000000821217810 */ /* 0x000fe40007f7e0ff */
[----:B------:R-:W-:Y:S02]  /*2d60*/  F2FP.F16.E5M2.UNPACK_B R29, R29 ;  /* 0x0000001dff1d723e */ /* 0x000fe400020004ff */
[----:B------:R-:W-:Y:S01]  /*2d70*/  ISETP.LT.OR P0, PT, R27, 0x9, !P0 ;  /* 0x000000091b00780c */ /* 0x000fe20004701670 */
[----:B------:R-:W-:Y:S02]  /*2d80*/  IMAD.X R30, RZ, RZ, R31, P3 ;  /* 0x000000ffff1e7224 */ /* 0x000fe400018e061f */
[----:B------:R-:W-:Y:S02]  /*2d90*/  HADD2.F32 R29, -RZ, R29.H0_H0 ;  /* 0x2000001dff1d7230 */ /* 0x000fe40000004100 */
[----:B------:R-:W-:-:S02]  /*2da0*/  IMAD R30, R30, UR6, RZ ;  /* 0x000000061e1e7c24 */ /* 0x000fc4000f8e02ff */
[----:B------:R-:W-:-:S04]  /*2db0*/  IMAD.WIDE.U32 R24, R33, UR6, R24 ;  /* 0x0000000621187c25 */ /* 0x000fc8000f8e0018 */
[----:B------:R-:W-:Y:S01]  /*2dc0*/  FMUL R29, R29, R12 ;  /* 0x0000000c1d1d7220 */ /* 0x000fe20000400000 */
[----:B------:R-:W-:-:S03]  /*2dd0*/  IMAD R33, R33, UR7, R30 ;  /* 0x0000000721217c24 */ /* 0x000fc6000f8e021e */
[----:B------:R-:W-:Y:S01]  /*2de0*/  FFMA R29, R80, R7, R29 ;  /* 0x00000007501d7223 */ /* 0x000fe2000000001d */
[----:B------:R-:W-:-:S04]  /*2df0*/  IADD3 R24, P3, R24, UR10, RZ ;  /* 0x0000000a18187c10 */ /* 0x000fc8000ff7e0ff */
[----:B------:R-:W-:Y:S02]  /*2e00*/  F2FP.SATFINITE.E5M2.F32.PACK_AB_MERGE_C R31, RZ, R29, RZ ;  /* 0x0000001dff1f723e */ /* 0x000fe400048060ff */
[----:B------:R-:W-:Y:S02]  /*2e10*/  IADD3.X R25, R25, UR11, R33, P3, !PT ;  /* 0x0000000b19197c10 */ /* 0x000fe40009ffe421 */
[----:B------:R-:W-:Y:S01]  /*2e20*/  PRMT R29, RZ, 0x7610, R29 ;  /* 0x00007610ff1d7816 */ /* 0x000fe2000000001d */
[----:B------:R3:W-:Y:S01]  /*2e30*/  @!P2 STG.E.U8 desc[UR16][R8.64+0x1], R31 ;  /* 0x0000011f0800a986 */ /* 0x0007e2000c101110 */
[----:B------:R-:W-:Y:S05]  /*2e40*/  @P0 BRA `(.L_x_45) ;  /* 0x0000000000040947 */ /* 0x000fea0003800000 */
[----:B------:R4:W5:Y:S02]  /*2e50*/  LDG.E.U8 R29, desc[UR16][R24.64] ;  /* 0x00000010181d7981 */ /* 0x000964000c1e1100 */
.L_x_45:
[----:B------:R-:W-:Y:S05]  /*2e60*/  BSYNC B1 ;  /* 0x0000000000017941 */ /* 0x000fea0003800000 */
.L_x_44:
[----:B-----5:R-:W-:Y:S01]  /*2e70*/  LOP3.LUT R29, R29, 0xff, RZ, 0xc0, !PT ;  /* 0x000000ff1d1d7812 */ /* 0x020fe200078ec0ff */
[----:B------:R-:W-:Y:S01]  /*2e80*/  BSSY B1, `(.L_x_46) ;  /* 0x000000b000017945 */ /* 0x000fe20003800000 */
[----:B------:R-:W-:Y:S02]  /*2e90*/  ISETP.LT.OR P1, PT, R27, 0x9, !P1 ;  /* 0x000000091b00780c */ /* 0x000fe40004f21670 */
[----:B------:R-:W-:-:S05]  /*2ea0*/  F2FP.F16.E5M2.UNPACK_B R29, R29 ;  /* 0x0000001dff1d723e */ /* 0x000fca00020004ff */
[----:B------:R-:W-:-:S05]  /*2eb0*/  HADD2.F32 R29, -RZ, R29.H0_H0 ;  /* 0x2000001dff1d7230 */ /* 0x000fca0000004100 */
[----:B------:R-:W-:Y:S01]  /*2ec0*/  FMUL R30, R29, R12 ;  /* 0x0000000c1d1e7220 */ /* 0x000fe20000400000 */
[----:B------:R-:W-:-:S03]  /*2ed0*/  PRMT R29, RZ, 0x7610, R29 ;  /* 0x00007610ff1d7816 */ /* 0x000fc6000000001d */
[----:B------:R-:W-:-:S05]  /*2ee0*/  FFMA R30, R77, R7, R30 ;  /* 0x000000074d1e7223 */ /* 0x000fca000000001e */
[----:B---3--:R-:W-:-:S05]  /*2ef0*/  F2FP.SATFINITE.E5M2.F32.PACK_AB_MERGE_C R31, RZ, R30, RZ ;  /* 0x0000001eff1f723e */ /* 0x008fca00048060ff */
[----:B------:R3:W-:Y:S01]  /*2f00*/  @!P0 STG.E.U8 desc[UR16][R10.64], R31 ;  /* 0x0000001f0a008986 */ /* 0x0007e2000c101110 */
[----:B------:R-:W-:Y:S05]  /*2f10*/  @P1 BRA `(.L_x_47) ;  /* 0x0000000000041947 */ /* 0x000fea0003800000 */
[----:B------:R0:W5:Y:S02]  /*2f20*/  LDG.E.U8 R29, desc[UR16][R24.64+0x1] ;  /* 0x00000110181d7981 */ /* 0x000164000c1e1100 */
.L_x_47:
[----:B------:R-:W-:Y:S05]  /*2f30*/  BSYNC B1 ;  /* 0x0000000000017941 */ /* 0x000fea0003800000 */
.L_x_46:
[----:B-----5:R-:W-:Y:S01]  /*2f40*/  LOP3.LUT R29, R29, 0xff, RZ, 0xc0, !PT ;  /* 0x000000ff1d1d7812 */ /* 0x020fe200078ec0ff */
[----:B------:R-:W-:Y:S01]  /*2f50*/  BSSY B1, `(.L_x_48) ;  /* 0x000000c000017945 */ /* 0x000fe20003800000 */
[----:B------:R-:W-:Y:S02]  /*2f60*/  ISETP.GE.AND P0, PT, R28, 0x9, PT ;  /* 0x000000091c00780c */ /* 0x000fe40003f06270 */
[----:B------:R-:W-:Y:S02]  /*2f70*/  F2FP.F16.E5M2.UNPACK_B R29, R29 ;  /* 0x0000001dff1d723e */ /* 0x000fe400020004ff */
[----:B------:R-:W-:-:S03]  /*2f80*/  ISETP.LT.OR P2, PT, R27, 0x1, !P0 ;  /* 0x000000011b00780c */ /* 0x000fc60004741670 */
[----:B------:R-:W-:-:S05]  /*2f90*/  HADD2.F32 R29, -RZ, R29.H0_H0 ;  /* 0x2000001dff1d7230 */ /* 0x000fca0000004100 */
[----:B------:R-:W-:-:S04]  /*2fa0*/  FMUL R29, R29, R12 ;  /* 0x0000000c1d1d7220 */ /* 0x000fc80000400000 */
[----:B------:R-:W-:-:S05]  /*2fb0*/  FFMA R29, R78, R7, R29 ;  /* 0x000000074e1d7223 */ /* 0x000fca000000001d */
[----:B---3--:R-:W-:Y:S02]  /*2fc0*/  F2FP.SATFINITE.E5M2.F32.PACK_AB_MERGE_C R31, RZ, R29, RZ ;  /* 0x0000001dff1f723e */ /* 0x008fe400048060ff */
[----:B------:R-:W-:-:S03]  /*2fd0*/  PRMT R29, RZ, 0x7610, R29 ;  /* 0x00007610ff1d7816 */ /* 0x000fc6000000001d */
[----:B------:R3:W-:Y:S01]  /*2fe0*/  @!P1 STG.E.U8 desc[UR16][R10.64+0x1], R31 ;  /* 0x0000011f0a009986 */ /* 0x0007e2000c101110 */
[----:B------:R-:W-:Y:S05]  /*2ff0*/  @P2 BRA `(.L_x_49) ;  /* 0x0000000000042947 */ /* 0x000fea0003800000 */
[----:B------:R0:W5:Y:S02]  /*3000*/  LDG.E.U8 R29, desc[UR16][R14.64+0x8] ;  /* 0x000008100e1d7981 */ /* 0x000164000c1e1100 */
.L_x_49:
[----:B------:R-:W-:Y:S05]  /*3010*/  BSYNC B1 ;  /* 0x0000000000017941 */ /* 0x000fea0003800000 */
.L_x_48:
        /* <DEDUP_REMOVED lines=13> */
.L_x_51:
[----:B------:R-:W-:Y:S05]  /*30f0*/  BSYNC B1 ;  /* 0x0000000000017941 */ /* 0x000fea0003800000 */
.L_x_50:
[----:B-----5:R-:W-:Y:S01]  /*3100*/  LOP3.LUT R29, R29, 0xff, RZ, 0xc0, !PT ;  /* 0x000000ff1d1d7812 */ /* 0x020fe200078ec0ff */
[----:B------:R-:W-:Y:S01]  /*3110*/  BSSY B1, `(.L_x_52) ;  /* 0x000000b000017945 */ /* 0x000fe20003800000 */
[----:B------:R-:W-:Y:S02]  /*3120*/  ISETP.LT.OR P0, PT, R27, 0x9, !P0 ;  /* 0x000000091b00780c */ /* 0x000fe40004701670 */
[----:B------:R-:W-:-:S05]  /*3130*/  F2FP.F16.E5M2.UNPACK_B R29, R29 ;  /* 0x0000001dff1d723e */ /* 0x000fca00020004ff */
        /* <DEDUP_REMOVED lines=8> */
.L_x_53:
[----:B------:R-:W-:Y:S05]  /*31c0*/  BSYNC B1 ;  /* 0x0000000000017941 */ /* 0x000fea0003800000 */
.L_x_52:
        /* <DEDUP_REMOVED lines=12> */
.L_x_55:
[----:B------:R-:W-:Y:S05]  /*3290*/  BSYNC B1 ;  /* 0x0000000000017941 */ /* 0x000fea0003800000 */
.L_x_54:
        /* <DEDUP_REMOVED lines=13> */
.L_x_57:
[----:B------:R-:W-:Y:S05]  /*3370*/  BSYNC B1 ;  /* 0x0000000000017941 */ /* 0x000fea0003800000 */
.L_x_56:
        /* <DEDUP_REMOVED lines=13> */
.L_x_59:
[----:B------:R-:W-:Y:S05]  /*3450*/  BSYNC B1 ;  /* 0x0000000000017941 */ /* 0x000fea0003800000 */
.L_x_58:
        /* <DEDUP_REMOVED lines=12> */
.L_x_61:
[----:B------:R-:W-:Y:S05]  /*3520*/  BSYNC B1 ;  /* 0x0000000000017941 */ /* 0x000fea0003800000 */
.L_x_60:
        /* <DEDUP_REMOVED lines=12> */
.L_x_63:
[----:B------:R-:W-:Y:S05]  /*35f0*/  BSYNC B1 ;  /* 0x0000000000017941 */ /* 0x000fea0003800000 */
.L_x_62:
        /* <DEDUP_REMOVED lines=13> */
.L_x_65:
[----:B------:R-:W-:Y:S05]  /*36d0*/  BSYNC B1 ;  /* 0x0000000000017941 */ /* 0x000fea0003800000 */
.L_x_64:
        /* <DEDUP_REMOVED lines=13> */
.L_x_67:
[----:B------:R-:W-:Y:S05]  /*37b0*/  BSYNC B1 ;  /* 0x0000000000017941 */ /* 0x000fea0003800000 */
.L_x_66:
        /* <DEDUP_REMOVED lines=12> */
.L_x_69:
[----:B------:R-:W-:Y:S05]  /*3880*/  BSYNC B1 ;  /* 0x0000000000017941 */ /* 0x000fea0003800000 */
.L_x_68:
        /* <DEDUP_REMOVED lines=12> */
.L_x_71:
[----:B------:R-:W-:Y:S05]  /*3950*/  BSYNC B1 ;  /* 0x0000000000017941 */ /* 0x000fea0003800000 */
.L_x_70:
        /* <DEDUP_REMOVED lines=13> */
.L_x_73:
[----:B------:R-:W-:Y:S05]  /*3a30*/  BSYNC B1 ;  /* 0x0000000000017941 */ /* 0x000fea0003800000 */
.L_x_72:
        /* <DEDUP_REMOVED lines=13> */
.L_x_75:
[----:B------:R-:W-:Y:S05]  /*3b10*/  BSYNC B1 ;  /* 0x0000000000017941 */ /* 0x000fea0003800000 */
.L_x_74:
        /* <DEDUP_REMOVED lines=12> */
.L_x_77:
[----:B------:R-:W-:Y:S05]  /*3be0*/  BSYNC B1 ;  /* 0x0000000000017941 */ /* 0x000fea0003800000 */
.L_x_76:
        /* <DEDUP_REMOVED lines=12> */
.L_x_79:
[----:B------:R-:W-:Y:S05]  /*3cb0*/  BSYNC B1 ;  /* 0x0000000000017941 */ /* 0x000fea0003800000 */
.L_x_78:
        /* <DEDUP_REMOVED lines=13> */
.L_x_81:
[----:B------:R-:W-:Y:S05]  /*3d90*/  BSYNC B1 ;  /* 0x0000000000017941 */ /* 0x000fea0003800000 */
.L_x_80:
        /* <DEDUP_REMOVED lines=13> */
.L_x_83:
[----:B------:R-:W-:Y:S05]  /*3e70*/  BSYNC B1 ;  /* 0x0000000000017941 */ /* 0x000fea0003800000 */
.L_x_82:
        /* <DEDUP_REMOVED lines=12> */
.L_x_85:
[----:B------:R-:W-:Y:S05]  /*3f40*/  BSYNC B1 ;  /* 0x0000000000017941 */ /* 0x000fea0003800000 */
.L_x_84:
[----:B-----5:R-:W-:Y:S01]  /*3f50*/  LOP3.LUT R29, R29, 0xff, RZ, 0xc0, !PT ;  /* 0x000000ff1d1d7812 */ /* 0x020fe200078ec0ff */
[----:B------:R-:W-:Y:S01]  /*3f60*/  BSSY B1, `(.L_x_86) ;  /* 0x000000b000017945 */ /* 0x000fe20003800000 */
[----:B------:R-:W-:Y:S02]  /*3f70*/  ISETP.LT.OR P1, PT, R27, 0x9, !P1 ;  /* 0x000000091b00780c */ /* 0x000fe40004f21670 */
[----:B------:R-:W-:-:S05]  /*3f80*/  F2FP.F16.E5M2.UNPACK_B R29, R29 ;  /* 0x0000001dff1d723e */ /* 0x000fca00020004ff */
[----:B------:R-:W-:-:S05]  /*3f90*/  HADD2.F32 R29, -RZ, R29.H0_H0 ;  /* 0x2000001dff1d7230 */ /* 0x000fca0000004100 */
[----:B------:R-:W-:-:S04]  /*3fa0*/  FMUL R30, R29, R12 ;  /* 0x0000000c1d1e7220 */ /* 0x000fc80000400000 */
[----:B------:R-:W-:Y:S01]  /*3fb0*/  FFMA R30, R23, R7, R30 ;  /* 0x00000007171e7223 */ /* 0x000fe2000000001e */
[----:B------:R-:W-:-:S04]  /*3fc0*/  PRMT R23, RZ, 0x7610, R23 ;  /* 0x00007610ff177816 */ /* 0x000fc80000000017 */
[----:B------:R-:W-:-:S05]  /*3fd0*/  F2FP.SATFINITE.E5M2.F32.PACK_AB_MERGE_C R29, RZ, R30, RZ ;  /* 0x0000001eff1d723e */ /* 0x000fca00048060ff */
[----:B------:R0:W-:Y:S01]  /*3fe0*/  @!P0 STG.E.U8 desc[UR16][R10.64+0x28], R29 ;  /* 0x0000281d0a008986 */ /* 0x0001e2000c101110 */
[----:B------:R-:W-:Y:S05]  /*3ff0*/  @P1 BRA `(.L_x_87) ;  /* 0x0000000000041947 */ /* 0x000fea0003800000 */
[----:B------:R0:W5:Y:S02]  /*4000*/  LDG.E.U8 R23, desc[UR16][R24.64+0x29] ;  /* 0x0000291018177981 */ /* 0x000164000c1e1100 */
.L_x_87:
[----:B------:R-:W-:Y:S05]  /*4010*/  BSYNC B1 ;  /* 0x0000000000017941 */ /* 0x000fea0003800000 */
.L_x_86:
        /* <DEDUP_REMOVED lines=8> */
[----:B0-----:R-:W-:Y:S02]  /*40a0*/  F2FP.SATFINITE.E5M2.F32.PACK_AB_MERGE_C R29, RZ, R23, RZ ;  /* 0x00000017ff1d723e */ /* 0x001fe400048060ff */
[----:B------:R-:W-:-:S03]  /*40b0*/  PRMT R23, RZ, 0x7610, R23 ;  /* 0x00007610ff177816 */ /* 0x000fc60000000017 */
[----:B------:R0:W-:Y:S01]  /*40c0*/  @!P1 STG.E.U8 desc[UR16][R10.64+0x29], R29 ;  /* 0x0000291d0a009986 */ /* 0x0001e2000c101110 */
[----:B------:R-:W-:Y:S05]  /*40d0*/  @P2 BRA `(.L_x_89) ;  /* 0x0000000000042947 */ /* 0x000fea0003800000 */
[----:B------:R0:W5:Y:S02]  /*40e0*/  LDG.E.U8 R23, desc[UR16][R14.64+0x30] ;  /* 0x000030100e177981 */ /* 0x000164000c1e1100 */
.L_x_89:
[----:B------:R-:W-:Y:S05]  /*40f0*/  BSYNC B1 ;  /* 0x0000000000017941 */ /* 0x000fea0003800000 */
.L_x_88:
[----:B-----5:R-:W-:Y:S01]  /*4100*/  LOP3.LUT R23, R23, 0xff, RZ, 0xc0, !PT ;  /* 0x000000ff17177812 */ /* 0x020fe200078ec0ff */
[----:B------:R-:W-:Y:S01]  /*4110*/  BSSY B1, `(.L_x_90) ;  /* 0x000000c000017945 */ /* 0x000fe20003800000 */
[----:B------:R-:W-:Y:S02]  /*4120*/  ISETP.GE.AND P1, PT, R28, 0x32, PT ;  /* 0x000000321c00780c */ /* 0x000fe40003f26270 */
[----:B------:R-:W-:Y:S02]  /*4130*/  F2FP.F16.E5M2.UNPACK_B R23, R23 ;  /* 0x00000017ff17723e */ /* 0x000fe400020004ff */
[----:B------:R-:W-:-:S03]  /*4140*/  ISETP.LT.OR P3, PT, R27, 0x1, !P1 ;  /* 0x000000011b00780c */ /* 0x000fc60004f61670 */
        /* <DEDUP_REMOVED lines=8> */
.L_x_91:
[----:B------:R-:W-:Y:S05]  /*41d0*/  BSYNC B1 ;  /* 0x0000000000017941 */ /* 0x000fea0003800000 */
.L_x_90:
[----:B-----5:R-:W-:Y:S01]  /*41e0*/  LOP3.LUT R21, R21, 0xff, RZ, 0xc0, !PT ;  /* 0x000000ff15157812 */ /* 0x020fe200078ec0ff */
[----:B------:R-:W-:Y:S01]  /*41f0*/  BSSY B1, `(.L_x_92) ;  /* 0x000000b000017945 */ /* 0x000fe20003800000 */
[----:B------:R-:W-:Y:S02]  /*4200*/  ISETP.LT.OR P0, PT, R27, 0x9, !P0 ;  /* 0x000000091b00780c */ /* 0x000fe40004701670 */
[----:B------:R-:W-:-:S05]  /*4210*/  F2FP.F16.E5M2.UNPACK_B R21, R21 ;  /* 0x00000015ff15723e */ /* 0x000fca00020004ff */
        /* <DEDUP_REMOVED lines=8> */
.L_x_93:
[----:B------:R-:W-:Y:S05]  /*42a0*/  BSYNC B1 ;  /* 0x0000000000017941 */ /* 0x000fea0003800000 */
.L_x_92:
        /* <DEDUP_REMOVED lines=12> */
.L_x_95:
[----:B------:R-:W-:Y:S05]  /*4370*/  BSYNC B1 ;  /* 0x0000000000017941 */ /* 0x000fea0003800000 */
.L_x_94:
        /* <DEDUP_REMOVED lines=13> */
.L_x_97:
[----:B------:R-:W-:Y:S05]  /*4450*/  BSYNC B1 ;  /* 0x0000000000017941 */ /* 0x000fea0003800000 */
.L_x_96:
        /* <DEDUP_REMOVED lines=13> */
.L_x_99:
[----:B------:R-:W-:Y:S05]  /*4530*/  BSYNC B1 ;  /* 0x0000000000017941 */ /* 0x000fea0003800000 */
.L_x_98:
[----:B-----5:R-:W-:Y:S01]  /*4540*/  LOP3.LUT R17, R17, 0xff, RZ, 0xc0, !PT ;  /* 0x000000ff11117812 */ /* 0x020fe200078ec0ff */
[----:B------:R-:W-:Y:S01]  /*4550*/  BSSY B1, `(.L_x_100) ;  /* 0x000000b000017945 */ /* 0x000fe20003800000 */
[----:B------:R-:W-:Y:S02]  /*4560*/  ISETP.LT.OR P0, PT, R27, 0x9, !P0 ;  /* 0x000000091b00780c */ /* 0x000fe40004701670 */
[----:B------:R-:W-:Y:S02]  /*4570*/  F2FP.F16.E5M2.UNPACK_B R17, R17 ;  /* 0x00000011ff11723e */ /* 0x000fe400020004ff */
[----:B0-2---:R-:W-:-:S03]  /*4580*/  PRMT R14, RZ, 0x7610, R14 ;  /* 0x00007610ff0e7816 */ /* 0x005fc6000000000e */
[----:B------:R-:W-:-:S05]  /*4590*/  HADD2.F32 R17, -RZ, R17.H0_H0 ;  /* 0x20000011ff117230 */ /* 0x000fca0000004100 */
[----:B------:R-:W-:-:S04]  /*45a0*/  FMUL R17, R17, R12 ;  /* 0x0000000c11117220 */ /* 0x000fc80000400000 */
[----:B------:R-:W-:-:S05]  /*45b0*/  FFMA R17, R18, R7, R17 ;  /* 0x0000000712117223 */ /* 0x000fca0000000011 */
[----:B------:R-:W-:-:S05]  /*45c0*/  F2FP.SATFINITE.E5M2.F32.PACK_AB_MERGE_C R17, RZ, R17, RZ ;  /* 0x00000011ff11723e */ /* 0x000fca00048060ff */
[----:B------:R0:W-:Y:S01]  /*45d0*/  @!P3 STG.E.U8 desc[UR16][R8.64+0x39], R17 ;  /* 0x000039110800b986 */ /* 0x0001e2000c101110 */
[----:B------:R-:W-:Y:S05]  /*45e0*/  @P0 BRA `(.L_x_101) ;  /* 0x0000000000040947 */ /* 0x000fea0003800000 */
[----:B------:R2:W5:Y:S02]  /*45f0*/  LDG.E.U8 R14, desc[UR16][R24.64+0x38] ;  /* 0x00003810180e7981 */ /* 0x000564000c1e1100 */
.L_x_101:
[----:B------:R-:W-:Y:S05]  /*4600*/  BSYNC B1 ;  /* 0x0000000000017941 */ /* 0x000fea0003800000 */
.L_x_100:
[----:B-----5:R-:W-:Y:S01]  /*4610*/  LOP3.LUT R14, R14, 0xff, RZ, 0xc0, !PT ;  /* 0x000000ff0e0e7812 */ /* 0x020fe200078ec0ff */
[----:B------:R-:W-:Y:S01]  /*4620*/  BSSY B1, `(.L_x_102) ;  /* 0x000000b000017945 */ /* 0x000fe20003800000 */
[----:B------:R-:W-:Y:S02]  /*4630*/  ISETP.LT.OR P1, PT, R27, 0x9, !P1 ;  /* 0x000000091b00780c */ /* 0x000fe40004f21670 */
[----:B------:R-:W-:-:S05]  /*4640*/  F2FP.F16.E5M2.UNPACK_B R14, R14 ;  /* 0x0000000eff0e723e */ /* 0x000fca00020004ff */
[----:B01-3--:R-:W-:-:S05]  /*4650*/  HADD2.F32 R9, -RZ, R14.H0_H0 ;  /* 0x2000000eff097230 */ /* 0x00bfca0000004100 */
[----:B------:R-:W-:-:S04]  /*4660*/  FMUL R8, R9, R12 ;  /* 0x0000000c09087220 */ /* 0x000fc80000400000 */
[----:B------:R-:W-:-:S05]  /*4670*/  FFMA R8, R13, R7, R8 ;  /* 0x000000070d087223 */ /* 0x000fca0000000008 */
[----:B------:R-:W-:Y:S02]  /*4680*/  F2FP.SATFINITE.E5M2.F32.PACK_AB_MERGE_C R9, RZ, R8, RZ ;  /* 0x00000008ff09723e */ /* 0x000fe400048060ff */
[----:B------:R-:W-:-:S03]  /*4690*/  PRMT R8, RZ, 0x7610, R8 ;  /* 0x00007610ff087816 */ /* 0x000fc60000000008 */
[----:B------:R0:W-:Y:S01]  /*46a0*/  @!P0 STG.E.U8 desc[UR16][R10.64+0x38], R9 ;  /* 0x000038090a008986 */ /* 0x0001e2000c101110 */
[----:B------:R-:W-:Y:S05]  /*46b0*/  @P1 BRA `(.L_x_103) ;  /* 0x0000000000041947 */ /* 0x000fea0003800000 */
[----:B------:R1:W5:Y:S02]  /*46c0*/  LDG.E.U8 R8, desc[UR16][R24.64+0x39] ;  /* 0x0000391018087981 */ /* 0x000364000c1e1100 */
.L_x_103:
[----:B------:R-:W-:Y:S05]  /*46d0*/  BSYNC B1 ;  /* 0x0000000000017941 */ /* 0x000fea0003800000 */
.L_x_102:
[----:B------:R-:W-:Y:S05]  /*46e0*/  @P1 BRA `(.L_x_104) ;  /* 0x0000000800601947 */ /* 0x000fea0003800000 */
[----:B-----5:R-:W-:-:S04]  /*46f0*/  LOP3.LUT R8, R8, 0xff, RZ, 0xc0, !PT ;  /* 0x000000ff08087812 */ /* 0x020fc800078ec0ff */
[----:B------:R-:W-:-:S05]  /*4700*/  F2FP.F16.E5M2.UNPACK_B R8, R8 ;  /* 0x00000008ff08723e */ /* 0x000fca00020004ff */
[----:B0-----:R-:W-:-:S05]  /*4710*/  HADD2.F32 R9, -RZ, R8.H0_H0 ;  /* 0x20000008ff097230 */ /* 0x001fca0000004100 */
[----:B------:R-:W-:-:S04]  /*4720*/  FMUL R9, R9, R12 ;  /* 0x0000000c09097220 */ /* 0x000fc80000400000 */
[----:B------:R-:W-:-:S05]  /*4730*/  FFMA R9, R16, R7, R9 ;  /* 0x0000000710097223 */ /* 0x000fca0000000009 */
[----:B------:R-:W-:-:S05]  /*4740*/  F2FP.SATFINITE.E5M2.F32.PACK_AB_MERGE_C R9, RZ, R9, RZ ;  /* 0x00000009ff09723e */ /* 0x000fca00048060ff */
[----:B------:R3:W-:Y:S01]  /*4750*/  STG.E.U8 desc[UR16][R10.64+0x39], R9 ;  /* 0x000039090a007986 */ /* 0x0007e2000c101110 */
[----:B------:R-:W-:Y:S05]  /*4760*/  BRA `(.L_x_104) ;  /* 0x0000000800407947 */ /* 0x000fea0003800000 */
.L_x_39:
[C---:B------:R-:W-:Y:S01]  /*4770*/  ISETP.GE.AND P3, PT, R28.reuse, 0x1, PT ;  /* 0x000000011c00780c */ /* 0x040fe20003f66270 */
[-C--:B--2---:R-:W-:Y:S01]  /*4780*/  FMUL R79, R79, R7.reuse ;  /* 0x000000074f4f7220 */ /* 0x084fe20000400000 */
[----:B------:R-:W-:Y:S01]  /*4790*/  ISETP.GE.AND P0, PT, R28, 0x2, PT ;  /* 0x000000021c00780c */ /* 0x000fe20003f06270 */
[-C--:B------:R-:W-:Y:S01]  /*47a0*/  FMUL R80, R80, R7.reuse ;  /* 0x0000000750507220 */ /* 0x080fe20000400000 */
[----:B------:R-:W-:Y:S01]  /*47b0*/  ISETP.LT.OR P1, PT, R27, 0x1, !P3 ;  /* 0x000000011b00780c */ /* 0x000fe20005f21670 */
[-C--:B------:R-:W-:Y:S01]  /*47c0*/  FMUL R77, R77, R7.reuse ;  /* 0x000000074d4d7220 */ /* 0x080fe20000400000 */
[C---:B------:R-:W-:Y:S01]  /*47d0*/  ISETP.LT.OR P2, PT, R27.reuse, 0x1, !P0 ;  /* 0x000000011b00780c */ /* 0x040fe20004741670 */
[-C--:B------:R-:W-:Y:S01]  /*47e0*/  FMUL R78, R78, R7.reuse ;  /* 0x000000074e4e7220 */ /* 0x080fe20000400000 */
[----:B------:R-:W-:Y:S01]  /*47f0*/  ISETP.LT.OR P3, PT, R27, 0x9, !P3 ;  /* 0x000000091b00780c */ /* 0x000fe20005f61670 */
[----:B------:R-:W-:Y:S01]  /*4800*/  FMUL R75, R75, R7 ;  /* 0x000000074b4b7220 */ /* 0x000fe20000400000 */
[----:B------:R-:W-:Y:S01]  /*4810*/  F2FP.SATFINITE.E5M2.F32.PACK_AB_MERGE_C R79, RZ, R79, RZ ;  /* 0x0000004fff4f723e */ /* 0x000fe200048060ff */
[-C--:B------:R-:W-:Y:S01]  /*4820*/  FMUL R76, R76, R7.reuse ;  /* 0x000000074c4c7220 */ /* 0x080fe20000400000 */
[----:B------:R-:W-:Y:S01]  /*4830*/  F2FP.SATFINITE.E5M2.F32.PACK_AB_MERGE_C R15, RZ, R80, RZ ;  /* 0x00000050ff0f723e */ /* 0x000fe200048060ff */
[----:B------:R-:W-:Y:S01]  /*4840*/  FMUL R74, R74, R7 ;  /* 0x000000074a4a7220 */ /* 0x000fe20000400000 */
[----:B------:R-:W-:Y:S01]  /*4850*/  F2FP.SATFINITE.E5M2.F32.PACK_AB_MERGE_C R77, RZ, R77, RZ ;  /* 0x0000004dff4d723e */ /* 0x000fe200048060ff */
[-C--:B------:R-:W-:Y:S01]  /*4860*/  FMUL R72, R72, R7.reuse ;  /* 0x0000000748487220 */ /* 0x080fe20000400000 */
[----:B------:R-:W-:Y:S01]  /*4870*/  ISETP.LT.OR P0, PT, R27, 0x9, !P0 ;  /* 0x000000091b00780c */ /* 0x000fe20004701670 */
[----:B------:R-:W-:Y:S01]  /*4880*/  @!P1 STG.E.U8 desc[UR16][R8.64], R79 ;  /* 0x0000004f08009986 */ /* 0x000fe2000c101110 */
[C---:B------:R-:W-:Y:S01]  /*4890*/  ISETP.GE.AND P1, PT, R28.reuse, 0x9, PT ;  /* 0x000000091c00780c */ /* 0x040fe20003f26270 */
[----:B------:R-:W-:Y:S01]  /*48a0*/  FMUL R69, R69, R7 ;  /* 0x0000000745457220 */ /* 0x000fe20000400000 */
[----:B------:R-:W-:Y:S01]  /*48b0*/  F2FP.SATFINITE.E5M2.F32.PACK_AB_MERGE_C R75, RZ, R75, RZ ;  /* 0x0000004bff4b723e */ /* 0x000fe200048060ff */
[----:B------:R0:W-:Y:S01]  /*48c0*/  @!P2 STG.E.U8 desc[UR16][R8.64+0x1], R15 ;  /* 0x0000010f0800a986 */ /* 0x0001e2000c101110 */
[----:B------:R-:W-:Y:S01]  /*48d0*/  ISETP.GE.AND P2, PT, R28, 0xa, PT ;  /* 0x0000000a1c00780c */ /* 0x000fe20003f46270 */
[-C--:B------:R-:W-:Y:S01]  /*48e0*/  FMUL R70, R70, R7.reuse ;  /* 0x0000000746467220 */ /* 0x080fe20000400000 */
[----:B------:R-:W-:Y:S01]  /*48f0*/  F2FP.SATFINITE.E5M2.F32.PACK_AB_MERGE_C R25, RZ, R76, RZ ;  /* 0x0000004cff19723e */ /* 0x000fe200048060ff */
[----:B------:R-:W-:Y:S01]  /*4900*/  @!P3 STG.E.U8 desc[UR16][R10.64], R77 ;  /* 0x0000004d0a00b986 */ /* 0x000fe2000c101110 */
[C---:B------:R-:W-:Y:S01]  /*4910*/  ISETP.LT.OR P3, PT, R27.reuse, 0x1, !P1 ;  /* 0x000000011b00780c */ /* 0x040fe20004f61670 */
[-C--:B------:R-:W-:Y:S01]  /*4920*/  FMUL R68, R68, R7.reuse ;  /* 0x0000000744447220 */ /* 0x080fe20000400000 */
[----:B------:R-:W-:Y:S01]  /*4930*/  ISETP.LT.OR P5, PT, R27, 0x1, !P2 ;  /* 0x000000011b00780c */ /* 0x000fe200057a1670 */
[-C--:B------:R-:W-:Y:S01]  /*4940*/  FMUL R67, R67, R7.reuse ;  /* 0x0000000743437220 */ /* 0x080fe20000400000 */
[----:B------:R-:W-:Y:S01]  /*4950*/  ISETP.LT.OR P1, PT, R27, 0x9, !P1 ;  /* 0x000000091b00780c */ /* 0x000fe20004f21670 */
[-C--:B------:R-:W-:Y:S01]  /*4960*/  FMUL R65, R65, R7.reuse ;  /* 0x0000000741417220 */ /* 0x080fe20000400000 */
[----:B------:R-:W-:Y:S01]  /*4970*/  F2FP.SATFINITE.E5M2.F32.PACK_AB_MERGE_C R29, RZ, R74, RZ ;  /* 0x0000004aff1d723e */ /* 0x000fe200048060ff */
[-C--:B------:R-:W-:Y:S01]  /*4980*/  FMUL R66, R66, R7.reuse ;  /* 0x0000000742427220 */ /* 0x080fe20000400000 */
[----:B0-----:R-:W-:Y:S01]  /*4990*/  F2FP.SATFINITE.E5M2.F32.PACK_AB_MERGE_C R15, RZ, R78, RZ ;  /* 0x0000004eff0f723e */ /* 0x001fe200048060ff */
[-C--:B------:R-:W-:Y:S01]  /*49a0*/  FMUL R64, R64, R7.reuse ;  /* 0x0000000740407220 */ /* 0x080fe20000400000 */
[----:B------:R-:W-:Y:S01]  /*49b0*/  ISETP.LT.OR P2, PT, R27, 0x9, !P2 ;  /* 0x000000091b00780c */ /* 0x000fe20005741670 */
[-C--:B------:R-:W-:Y:S01]  /*49c0*/  FMUL R63, R63, R7.reuse ;  /* 0x000000073f3f7220 */ /* 0x080fe20000400000 */
[----:B------:R-:W-:Y:S01]  /*49d0*/  F2FP.SATFINITE.E5M2.F32.PACK_AB_MERGE_C R31, RZ, R72, RZ ;  /* 0x00000048ff1f723e */ /* 0x000fe200048060ff */
[----:B------:R0:W-:Y:S01]  /*49e0*/  @!P0 STG.E.U8 desc[UR16][R10.64+0x1], R15 ;  /* 0x0000010f0a008986 */ /* 0x0001e2000c101110 */
[C---:B------:R-:W-:Y:S01]  /*49f0*/  ISETP.GE.AND P0, PT, R28.reuse, 0x11, PT ;  /* 0x000000111c00780c */ /* 0x040fe20003f06270 */
[----:B------:R-:W-:Y:S01]  /*4a00*/  FMUL R61, R61, R7 ;  /* 0x000000073d3d7220 */ /* 0x000fe20000400000 */
[----:B------:R-:W-:Y:S01]  /*4a10*/  F2FP.SATFINITE.E5M2.F32.PACK_AB_MERGE_C R69, RZ, R69, RZ ;  /* 0x00000045ff45723e */ /* 0x000fe200048060ff */
[----:B------:R-:W-:Y:S01]  /*4a20*/  @!P3 STG.E.U8 desc[UR16][R8.64+0x8], R75 ;  /* 0x0000084b0800b986 */ /* 0x000fe2000c101110 */
[----:B------:R-:W-:Y:S01]  /*4a30*/  ISETP.GE.AND P3, PT, R28, 0x12, PT ;  /* 0x000000121c00780c */ /* 0x000fe20003f66270 */
[----:B------:R-:W-:Y:S01]  /*4a40*/  FMUL R62, R62, R7 ;  /* 0x000000073e3e7220 */ /* 0x000fe20000400000 */
[----:B------:R-:W-:Y:S01]  /*4a50*/  F2FP.SATFINITE.E5M2.F32.PACK_AB_MERGE_C R67, RZ, R67, RZ ;  /* 0x00000043ff43723e */ /* 0x000fe200048060ff */
[----:B------:R1:W-:Y:S01]  /*4a60*/  @!P5 STG.E.U8 desc[UR16][R8.64+0x9], R25 ;  /* 0x000009190800d986 */ /* 0x0003e2000c101110 */
[----:B------:R-:W-:Y:S01]  /*4a70*/  ISETP.LT.OR P5, PT, R27, 0x1, !P3 ;  /* 0x000000011b00780c */ /* 0x000fe20005fa1670 */
[-C--:B------:R-:W-:Y:S01]  /*4a80*/  FMUL R59, R59, R7.reuse ;  /* 0x000000073b3b7220 */ /* 0x080fe20000400000 */
[C---:B------:R-:W-:Y:S01]  /*4a90*/  ISETP.LT.OR P3, PT, R27.reuse, 0x9, !P3 ;  /* 0x000000091b00780c */ /* 0x040fe20005f61670 */
[----:B------:R-:W-:Y:S01]  /*4aa0*/  @!P1 STG.E.U8 desc[UR16][R10.64+0x8], R29 ;  /* 0x0000081d0a009986 */ /* 0x000fe2000c101110 */
[----:B------:R-:W-:Y:S01]  /*4ab0*/  ISETP.LT.OR P1, PT, R27, 0x1, !P0 ;  /* 0x000000011b00780c */ /* 0x000fe20004721670 */
[-C--:B------:R-:W-:Y:S01]  /*4ac0*/  FMUL R60, R60, R7.reuse ;  /* 0x000000073c3c7220 */ /* 0x080fe20000400000 */
[----:B0-----:R-:W-:Y:S01]  /*4ad0*/  F2FP.SATFINITE.E5M2.F32.PACK_AB_MERGE_C R15, RZ, R70, RZ ;  /* 0x00000046ff0f723e */ /* 0x001fe200048060ff */
[----:B------:R-:W-:Y:S01]  /*4ae0*/  @!P2 STG.E.U8 desc[UR16][R10.64+0x9], R31 ;  /* 0x0000091f0a00a986 */ /* 0x000fe2000c101110 */
[----:B------:R-:W-:Y:S01]  /*4af0*/  ISETP.GE.AND P2, PT, R28, 0x19, PT ;  /* 0x000000191c00780c */ /* 0x000fe20003f46270 */
[-C--:B------:R-:W-:Y:S01]  /*4b00*/  FMUL R57, R57, R7.reuse ;  /* 0x0000000739397220 */ /* 0x080fe20000400000 */
[C---:B------:R-:W-:Y:S01]  /*4b10*/  ISETP.LT.OR P0, PT, R27.reuse, 0x9, !P0 ;  /* 0x000000091b00780c */ /* 0x040fe20004701670 */
[-C--:B------:R-:W-:Y:S01]  /*4b20*/  FMUL R58, R58, R7.reuse ;  /* 0x000000073a3a7220 */ /* 0x080fe20000400000 */
[----:B------:R-:W-:Y:S01]  /*4b30*/  ISETP.LT.OR P6, PT, R27, 0x1, !P2 ;  /* 0x000000011b00780c */ /* 0x000fe200057c1670 */
[----:B------:R0:W-:Y:S01]  /*4b40*/  @!P5 STG.E.U8 desc[UR16][R8.64+0x11], R15 ;  /* 0x0000110f0800d986 */ /* 0x0001e2000c101110 */
[----:B-1----:R-:W-:Y:S01]  /*4b50*/  F2FP.SATFINITE.E5M2.F32.PACK_AB_MERGE_C R25, RZ, R68, RZ ;  /* 0x00000044ff19723e */ /* 0x002fe200048060ff */
[----:B------:R-:W-:Y:S01]  /*4b60*/  FMUL R56, R56, R7 ;  /* 0x0000000738387220 */ /* 0x000fe20000400000 */
[----:B------:R-:W-:Y:S01]  /*4b70*/  F2FP.SATFINITE.E5M2.F32.PACK_AB_MERGE_C R65, RZ, R65, RZ ;  /* 0x00000041ff41723e */ /* 0x000fe200048060ff */
[----:B------:R-:W-:Y:S01]  /*4b80*/  @!P1 STG.E.U8 desc[UR16][R8.64+0x10], R69 ;  /* 0x0000104508009986 */ /* 0x000fe2000c101110 */
[----:B------:R-:W-:Y:S01]  /*4b90*/  ISETP.GE.AND P1, PT, R28, 0x1a, PT ;  /* 0x0000001a1c00780c */ /* 0x000fe20003f26270 */
[-C--:B------:R-:W-:Y:S01]  /*4ba0*/  FMUL R23, R23, R7.reuse ;  /* 0x0000000717177220 */ /* 0x080fe20000400000 */
[C---:B------:R-:W-:Y:S01]  /*4bb0*/  ISETP.LT.OR P2, PT, R27.reuse, 0x9, !P2 ;  /* 0x000000091b00780c */ /* 0x040fe20005741670 */
[----:B------:R1:W-:Y:S01]  /*4bc0*/  @!P3 STG.E.U8 desc[UR16][R10.64+0x11], R25 ;  /* 0x000011190a00b986 */ /* 0x0003e2000c101110 */
[----:B------:R-:W-:Y:S01]  /*4bd0*/  ISETP.LT.OR P5, PT, R27, 0x1, !P1 ;  /* 0x000000011b00780c */ /* 0x000fe20004fa1670 */
[-C--:B------:R-:W-:Y:S01]  /*4be0*/  FMUL R21, R21, R7.reuse ;  /* 0x0000000715157220 */ /* 0x080fe20000400000 */
[----:B------:R-:W-:Y:S01]  /*4bf0*/  ISETP.LT.OR P3, PT, R27, 0x9, !P1 ;  /* 0x000000091b00780c */ /* 0x000fe20004f61670 */
[----:B------:R-:W-:Y:S01]  /*4c00*/  @!P0 STG.E.U8 desc[UR16][R10.64+0x10], R67 ;  /* 0x000010430a008986 */ /* 0x000fe2000c101110 */
[----:B0-----:R-:W-:Y:S01]  /*4c10*/  F2FP.SATFINITE.E5M2.F32.PACK_AB_MERGE_C R15, RZ, R66, RZ ;  /* 0x00000042ff0f723e */ /* 0x001fe200048060ff */
[-C--:B------:R-:W-:Y:S01]  /*4c20*/  FMUL R22, R22, R7.reuse ;  /* 0x0000000716167220 */ /* 0x080fe20000400000 */
[C---:B------:R-:W-:Y:S01]  /*4c30*/  ISETP.GE.AND P0, PT, R28.reuse, 0x21, PT ;  /* 0x000000211c00780c */ /* 0x040fe20003f06270 */
[----:B------:R-:W-:Y:S01]  /*4c40*/  @!P6 STG.E.U8 desc[UR16][R8.64+0x18], R65 ;  /* 0x000018410800e986 */ /* 0x000fe2000c101110 */
[----:B------:R-:W-:Y:S01]  /*4c50*/  ISETP.GE.AND P1, PT, R28, 0x22, PT ;  /* 0x000000221c00780c */ /* 0x000fe20003f26270 */
[-C--:B------:R-:W-:Y:S01]  /*4c60*/  FMUL R19, R19, R7.reuse ;  /* 0x0000000713137220 */ /* 0x080fe20000400000 */
[C---:B------:R-:W-:Y:S01]  /*4c70*/  ISETP.LT.OR P6, PT, R27.reuse, 0x1, !P0 ;  /* 0x000000011b00780c */ /* 0x040fe200047c1670 */
[-C--:B------:R-:W-:Y:S01]  /*4c80*/  FMUL R20, R20, R7.reuse ;  /* 0x0000000714147220 */ /* 0x080fe20000400000 */
[----:B-1----:R-:W-:Y:S01]  /*4c90*/  F2FP.SATFINITE.E5M2.F32.PACK_AB_MERGE_C R25, RZ, R64, RZ ;  /* 0x00000040ff19723e */ /* 0x002fe200048060ff */
[----:B------:R0:W-:Y:S01]  /*4ca0*/  @!P5 STG.E.U8 desc[UR16][R8.64+0x19], R15 ;  /* 0x0000190f0800d986 */ /* 0x0001e2000c101110 */
[----:B------:R-:W-:Y:S01]  /*4cb0*/  ISETP.LT.OR P5, PT, R27, 0x1, !P1 ;  /* 0x000000011b00780c */ /* 0x000fe20004fa1670 */
[----:B------:R-:W-:Y:S01]  /*4cc0*/  FMUL R17, R17, R7 ;  /* 0x0000000711117220 */ /* 0x000fe20000400000 */
[----:B------:R-:W-:Y:S01]  /*4cd0*/  F2FP.SATFINITE.E5M2.F32.PACK_AB_MERGE_C R63, RZ, R63, RZ ;  /* 0x0000003fff3f723e */ /* 0x000fe200048060ff */
[----:B------:R1:W-:Y:S01]  /*4ce0*/  @!P3 STG.E.U8 desc[UR16][R10.64+0x19], R25 ;  /* 0x000019190a00b986 */ /* 0x0003e2000c101110 */
[----:B------:R-:W-:Y:S01]  /*4cf0*/  F2FP.SATFINITE.E5M2.F32.PACK_AB_MERGE_C R61, RZ, R61, RZ ;  /* 0x0000003dff3d723e */ /* 0x000fe200048060ff */
[-C--:B------:R-:W-:Y:S01]  /*4d00*/  FMUL R18, R18, R7.reuse ;  /* 0x0000000712127220 */ /* 0x080fe20000400000 */
[----:B------:R-:W-:Y:S01]  /*4d10*/  F2FP.SATFINITE.E5M2.F32.PACK_AB_MERGE_C R29, RZ, R62, RZ ;  /* 0x0000003eff1d723e */ /* 0x000fe200048060ff */
[----:B------:R-:W-:Y:S01]  /*4d20*/  @!P2 STG.E.U8 desc[UR16][R10.64+0x18], R63 ;  /* 0x0000183f0a00a986 */ /* 0x000fe2000c101110 */
[----:B------:R-:W-:Y:S01]  /*4d30*/  ISETP.LT.OR P3, PT, R27, 0x9, !P1 ;  /* 0x000000091b00780c */ /* 0x000fe20004f61670 */
[-C--:B------:R-:W-:Y:S01]  /*4d40*/  FMUL R13, R13, R7.reuse ;  /* 0x000000070d0d7220 */ /* 0x080fe20000400000 */
[----:B------:R-:W-:Y:S01]  /*4d50*/  ISETP.GE.AND P2, PT, R28, 0x29, PT ;  /* 0x000000291c00780c */ /* 0x000fe20003f46270 */
[----:B------:R-:W-:Y:S01]  /*4d60*/  @!P6 STG.E.U8 desc[UR16][R8.64+0x20], R61 ;  /* 0x0000203d0800e986 */ /* 0x000fe2000c101110 */
[C---:B------:R-:W-:Y:S01]  /*4d70*/  ISETP.LT.OR P0, PT, R27.reuse, 0x9, !P0 ;  /* 0x000000091b00780c */ /* 0x040fe20004701670 */
[----:B------:R-:W-:Y:S01]  /*4d80*/  FMUL R16, R16, R7 ;  /* 0x0000000710107220 */ /* 0x000fe20000400000 */
[----:B------:R-:W-:Y:S01]  /*4d90*/  ISETP.GE.AND P1, PT, R28, 0x2a, PT ;  /* 0x0000002a1c00780c */ /* 0x000fe20003f26270 */
[----:B------:R-:W-:Y:S01]  /*4da0*/  @!P5 STG.E.U8 desc[UR16][R8.64+0x21], R29 ;  /* 0x0000211d0800d986 */ /* 0x000fe2000c101110 */
[----:B------:R-:W-:-:S02]  /*4db0*/  ISETP.LT.OR P6, PT, R27, 0x1, !P2 ;  /* 0x000000011b00780c */ /* 0x000fc400057c1670 */
[C---:B------:R-:W-:Y:S02]  /*4dc0*/  ISETP.LT.OR P5, PT, R27.reuse, 0x1, !P1 ;  /* 0x000000011b00780c */ /* 0x040fe40004fa1670 */
[----:B------:R-:W-:Y:S02]  /*4dd0*/  F2FP.SATFINITE.E5M2.F32.PACK_AB_MERGE_C R59, RZ, R59, RZ ;  /* 0x0000003bff3b723e */ /* 0x000fe400048060ff */
[----:B0-----:R-:W-:Y:S02]  /*4de0*/  F2FP.SATFINITE.E5M2.F32.PACK_AB_MERGE_C R15, RZ, R60, RZ ;  /* 0x0000003cff0f723e */ /* 0x001fe400048060ff */
[----:B------:R-:W-:Y:S01]  /*4df0*/  F2FP.SATFINITE.E5M2.F32.PACK_AB_MERGE_C R57, RZ, R57, RZ ;  /* 0x00000039ff39723e */ /* 0x000fe200048060ff */
[----:B------:R-:W-:Y:S01]  /*4e00*/  @!P0 STG.E.U8 desc[UR16][R10.64+0x20], R59 ;  /* 0x0000203b0a008986 */ /* 0x000fe2000c101110 */
[----:B-1----:R-:W-:Y:S02]  /*4e10*/  F2FP.SATFINITE.E5M2.F32.PACK_AB_MERGE_C R25, RZ, R58, RZ ;  /* 0x0000003aff19723e */ /* 0x002fe400048060ff */
[C---:B------:R-:W-:Y:S01]  /*4e20*/  ISETP.LT.OR P1, PT, R27.reuse, 0x9, !P1 ;  /* 0x000000091b00780c */ /* 0x040fe20004f21670 */
[----:B------:R0:W-:Y:S01]  /*4e30*/  @!P3 STG.E.U8 desc[UR16][R10.64+0x21], R15 ;  /* 0x0000210f0a00b986 */ /* 0x0001e2000c101110 */
[----:B------:R-:W-:-:S02]  /*4e40*/  ISETP.LT.OR P2, PT, R27, 0x9, !P2 ;  /* 0x000000091b00780c */ /* 0x000fc40005741670 */
[C---:B------:R-:W-:Y:S01]  /*4e50*/  ISETP.GE.AND P3, PT, R28.reuse, 0x31, PT ;  /* 0x000000311c00780c */ /* 0x040fe20003f66270 */
[----:B------:R-:W-:Y:S01]  /*4e60*/  @!P6 STG.E.U8 desc[UR16][R8.64+0x28], R57 ;  /* 0x000028390800e986 */ /* 0x000fe2000c101110 */
[----:B------:R-:W-:Y:S02]  /*4e70*/  ISETP.GE.AND P0, PT, R28, 0x32, PT ;  /* 0x000000321c00780c */ /* 0x000fe40003f06270 */
[----:B------:R-:W-:Y:S01]  /*4e80*/  F2FP.SATFINITE.E5M2.F32.PACK_AB_MERGE_C R23, RZ, R23, RZ ;  /* 0x00000017ff17723e */ /* 0x000fe200048060ff */
[----:B------:R1:W-:Y:S01]  /*4e90*/  @!P5 STG.E.U8 desc[UR16][R8.64+0x29], R25 ;  /* 0x000029190800d986 */ /* 0x0003e2000c101110 */
[C---:B------:R-:W-:Y:S02]  /*4ea0*/  ISETP.LT.OR P5, PT, R27.reuse, 0x1, !P3 ;  /* 0x000000011b00780c */ /* 0x040fe40005fa1670 */
[----:B------:R-:W-:Y:S02]  /*4eb0*/  ISETP.LT.OR P6, PT, R27, 0x1, !P0 ;  /* 0x000000011b00780c */ /* 0x000fe400047c1670 */
[----:B0-----:R-:W-:Y:S01]  /*4ec0*/  F2FP.SATFINITE.E5M2.F32.PACK_AB_MERGE_C R15, RZ, R56, RZ ;  /* 0x00000038ff0f723e */ /* 0x001fe200048060ff */
[----:B------:R-:W-:Y:S01]  /*4ed0*/  @!P2 STG.E.U8 desc[UR16][R10.64+0x28], R23 ;  /* 0x000028170a00a986 */ /* 0x000fe2000c101110 */
[----:B------:R-:W-:-:S02]  /*4ee0*/  F2FP.SATFINITE.E5M2.F32.PACK_AB_MERGE_C R21, RZ, R21, RZ ;  /* 0x00000015ff15723e */ /* 0x000fc400048060ff */
[C---:B------:R-:W-:Y:S01]  /*4ef0*/  ISETP.GE.AND P2, PT, R28.reuse, 0x3a, PT ;  /* 0x0000003a1c00780c */ /* 0x040fe20003f46270 */
[----:B------:R0:W-:Y:S01]  /*4f00*/  @!P1 STG.E.U8 desc[UR16][R10.64+0x29], R15 ;  /* 0x0000290f0a009986 */ /* 0x0001e2000c101110 */
[C---:B------:R-:W-:Y:S02]  /*4f10*/  ISETP.LT.OR P1, PT, R27.reuse, 0x9, !P3 ;  /* 0x000000091b00780c */ /* 0x040fe40005f21670 */
[----:B-1----:R-:W-:Y:S01]  /*4f20*/  F2FP.SATFINITE.E5M2.F32.PACK_AB_MERGE_C R25, RZ, R22, RZ ;  /* 0x00000016ff19723e */ /* 0x002fe200048060ff */
[----:B------:R1:W-:Y:S01]  /*4f30*/  @!P5 STG.E.U8 desc[UR16][R8.64+0x30], R21 ;  /* 0x000030150800d986 */ /* 0x0003e2000c101110 */
[----:B------:R-:W-:Y:S02]  /*4f40*/  ISETP.GE.AND P3, PT, R28, 0x39, PT ;  /* 0x000000391c00780c */ /* 0x000fe40003f66270 */
[C---:B------:R-:W-:Y:S01]  /*4f50*/  ISETP.LT.OR P0, PT, R27.reuse, 0x9, !P0 ;  /* 0x000000091b00780c */ /* 0x040fe20004701670 */
[----:B------:R2:W-:Y:S01]  /*4f60*/  @!P6 STG.E.U8 desc[UR16][R8.64+0x31], R25 ;  /* 0x000031190800e986 */ /* 0x0005e2000c101110 */
[----:B------:R-:W-:-:S02]  /*4f70*/  ISETP.LT.OR P5, PT, R27, 0x1, !P3 ;  /* 0x000000011b00780c */ /* 0x000fc40005fa1670 */
[C---:B------:R-:W-:Y:S02]  /*4f80*/  ISETP.LT.OR P6, PT, R27.reuse, 0x1, !P2 ;  /* 0x000000011b00780c */ /* 0x040fe400057c1670 */
[C---:B------:R-:W-:Y:S02]  /*4f90*/  ISETP.LT.OR P3, PT, R27.reuse, 0x9, !P3 ;  /* 0x000000091b00780c */ /* 0x040fe40005f61670 */
[----:B------:R-:W-:Y:S02]  /*4fa0*/  ISETP.LT.OR P2, PT, R27, 0x9, !P2 ;  /* 0x000000091b00780c */ /* 0x000fe40005741670 */
[----:B------:R-:W-:Y:S02]  /*4fb0*/  F2FP.SATFINITE.E5M2.F32.PACK_AB_MERGE_C R19, RZ, R19, RZ ;  /* 0x00000013ff13723e */ /* 0x000fe400048060ff */
[----:B0-----:R-:W-:Y:S02]  /*4fc0*/  F2FP.SATFINITE.E5M2.F32.PACK_AB_MERGE_C R15, RZ, R20, RZ ;  /* 0x00000014ff0f723e */ /* 0x001fe400048060ff */
[----:B------:R-:W-:Y:S01]  /*4fd0*/  F2FP.SATFINITE.E5M2.F32.PACK_AB_MERGE_C R17, RZ, R17, RZ ;  /* 0x00000011ff11723e */ /* 0x000fe200048060ff */
[----:B------:R2:W-:Y:S01]  /*4fe0*/  @!P1 STG.E.U8 desc[UR16][R10.64+0x30], R19 ;  /* 0x000030130a009986 */ /* 0x0005e2000c101110 */
[----:B-1----:R-:W-:-:S02]  /*4ff0*/  F2FP.SATFINITE.E5M2.F32.PACK_AB_MERGE_C R21, RZ, R18, RZ ;  /* 0x00000012ff15723e */ /* 0x002fc400048060ff */
[----:B------:R-:W-:Y:S01]  /*5000*/  F2FP.SATFINITE.E5M2.F32.PACK_AB_MERGE_C R13, RZ, R13, RZ ;  /* 0x0000000dff0d723e */ /* 0x000fe200048060ff */
[----:B------:R2:W-:Y:S01]  /*5010*/  @!P0 STG.E.U8 desc[UR16][R10.64+0x31], R15 ;  /* 0x0000310f0a008986 */ /* 0x0005e2000c101110 */
[----:B------:R-:W-:-:S03]  /*5020*/  F2FP.SATFINITE.E5M2.F32.PACK_AB_MERGE_C R23, RZ, R16, RZ ;  /* 0x00000010ff17723e */ /* 0x000fc600048060ff */
[----:B------:R2:W-:Y:S04]  /*5030*/  @!P5 STG.E.U8 desc[UR16][R8.64+0x38], R17 ;  /* 0x000038110800d986 */ /* 0x0005e8000c101110 */
[----:B------:R2:W-:Y:S04]  /*5040*/  @!P6 STG.E.U8 desc[UR16][R8.64+0x39], R21 ;  /* 0x000039150800e986 */ /* 0x0005e8000c101110 */
[----:B------:R2:W-:Y:S04]  /*5050*/  @!P3 STG.E.U8 desc[UR16][R10.64+0x38], R13 ;  /* 0x0000380d0a00b986 */ /* 0x0005e8000c101110 */
[----:B------:R2:W-:Y:S02]  /*5060*/  @!P2 STG.E.U8 desc[UR16][R10.64+0x39], R23 ;  /* 0x000039170a00a986 */ /* 0x0005e4000c101110 */
.L_x_104:
[----:B------:R-:W-:Y:S05]  /*5070*/  BSYNC B0 ;  /* 0x0000000000007941 */ /* 0x000fea0003800000 */
.L_x_38:
[----:B------:R-:W-:Y:S01]  /*5080*/  ULDC UR6, c[0x0][0xc] ;  /* 0x0000030000067ab9 */ /* 0x000fe20000000800 */
[----:B------:R-:W-:Y:S01]  /*5090*/  ULDC UR7, c[0x0][0x10] ;  /* 0x0000040000077ab9 */ /* 0x000fe20000000800 */
[----:B0-23--:R-:W0:Y:S01]  /*50a0*/  LDC R9, c[0x0][0x14] ;  /* 0x00000500ff097b82 */ /* 0x00de220000000800 */
[----:B------:R-:W-:Y:S01]  /*50b0*/  UIMAD.WIDE.U32 UR6, UR6, UR7, URZ ;  /* 0x00000007060672a5 */ /* 0x000fe2000f8e003f */
[----:B-----5:R-:W-:Y:S01]  /*50c0*/  PRMT R8, RZ, 0x7610, R8 ;  /* 0x00007610ff087816 */ /* 0x020fe20000000008 */
[----:B------:R-:W-:Y:S02]  /*50d0*/  IMAD.MOV.U32 R15, RZ, RZ, -0x1 ;  /* 0xffffffffff0f7424 */ /* 0x000fe400078e00ff */
[----:B------:R-:W-:Y:S02]  /*50e0*/  IMAD.MOV.U32 R73, RZ, RZ, -0x1 ;  /* 0xffffffffff497424 */ /* 0x000fe400078e00ff */
[----:B0-----:R-:W-:-:S04]  /*50f0*/  IMAD.WIDE.U32 R4, R9, UR6, R4 ;  /* 0x0000000609047c25 */ /* 0x001fc8000f8e0004 */
[----:B------:R-:W-:Y:S01]  /*5100*/  IMAD R9, R9, UR7, RZ ;  /* 0x0000000709097c24 */ /* 0x000fe2000f8e02ff */
[----:B------:R-:W-:Y:S02]  /*5110*/  ULDC.64 UR6, c[0x0][0x650] ;  /* 0x0001940000067ab9 */ /* 0x000fe40000000a00 */
[----:B------:R-:W-:Y:S01]  /*5120*/  ISETP.GE.U32.AND P0, PT, R4, UR6, PT ;  /* 0x0000000604007c0c */ /* 0x000fe2000bf06070 */
[----:B------:R-:W-:-:S05]  /*5130*/  IMAD.IADD R5, R5, 0x1, R9 ;  /* 0x0000000105057824 */ /* 0x000fca00078e0209 */
[----:B------:R-:W-:-:S13]  /*5140*/  ISETP.GE.U32.AND.EX P0, PT, R5, UR7, PT, P0 ;  /* 0x0000000705007c0c */ /* 0x000fda000bf06100 */
[----:B------:R-:W-:Y:S05]  /*5150*/  @P0 BRA `(.L_x_105) ;  /* 0x0000000400600947 */ /* 0x000fea0003800000 */
[----:B------:R-:W0:Y:S01]  /*5160*/  S2R R22, SR_CTAID.X ;  /* 0x0000000000167919 */ /* 0x000e220000002500 */
[----:B------:R-:W2:Y:S01]  /*5170*/  LDC.64 R16, c[0x0][0x628] ;  /* 0x00018a00ff107b82 */ /* 0x000ea20000000a00 */
[----:B------:R-:W-:Y:S01]  /*5180*/  ULDC UR6, c[0x0][0x150] ;  /* 0x0000540000067ab9 */ /* 0x000fe20000000800 */
[----:B------:R-:W-:Y:S01]  /*5190*/  IMAD.MOV.U32 R14, RZ, RZ, R4 ;  /* 0x000000ffff0e7224 */ /* 0x000fe200078e0004 */
[----:B-1--4-:R-:W1:Y:S01]  /*51a0*/  S2R R24, SR_CTAID.Y ;  /* 0x0000000000187919 */ /* 0x012e620000002600 */
[----:B------:R-:W-:-:S04]  /*51b0*/  IMAD.MOV.U32 R15, RZ, RZ, R5 ;  /* 0x000000ffff0f7224 */ /* 0x000fc800078e0005 */
[----:B------:R-:W3:Y:S08]  /*51c0*/  LDC R25, c[0x0][0x144] ;  /* 0x00005100ff197b82 */ /* 0x000ef00000000800 */
[----:B------:R-:W4:Y:S08]  /*51d0*/  LDC R18, c[0x0][0x630] ;  /* 0x00018c00ff127b82 */ /* 0x000f300000000800 */
[----:B------:R-:W1:Y:S01]  /*51e0*/  LDC.64 R20, c[0x0][0x620] ;  /* 0x00018800ff147b82 */ /* 0x000e620000000a00 */
[----:B--2---:R-:W-:-:S04]  /*51f0*/  ISETP.NE.U32.AND P0, PT, R16, RZ, PT ;  /* 0x000000ff1000720c */ /* 0x004fc80003f05070 */
[----:B------:R-:W-:Y:S02]  /*5200*/  ISETP.NE.AND.EX P0, PT, R17, RZ, PT, P0 ;  /* 0x000000ff1100720c */ /* 0x000fe40003f05300 */
[----:B0-----:R-:W-:-:S05]  /*5210*/  I2FP.F32.U32 R8, R22 ;  /* 0x0000001600087245 */ /* 0x001fca0000201000 */
[----:B------:R-:W-:-:S04]  /*5220*/  FMUL R8, R8, UR6 ;  /* 0x0000000608087c20 */ /* 0x000fc80008400000 */
[----:B------:R0:W2:Y:S02]  /*5230*/  F2I.U32.TRUNC.NTZ R23, R8 ;  /* 0x0000000800177305 */ /* 0x0000a4000020f000 */
[----:B---34-:R-:W-:Y:S05]  /*5240*/  @!P0 BRA `(.L_x_106) ;  /* 0x0000000000288947 */ /* 0x018fea0003800000 */
[----:B------:R-:W3:Y:S02]  /*5250*/  LDC R9, c[0x0][0x634] ;  /* 0x00018d00ff097b82 */ /* 0x000ee40000000800 */
[----:B---3--:R-:W-:-:S05]  /*5260*/  IADD3 R13, P0, R4, R9, RZ ;  /* 0x00000009040d7210 */ /* 0x008fca0007f1e0ff */
[----:B------:R-:W-:-:S04]  /*5270*/  IMAD.X R19, RZ, RZ, R5, P0 ;  /* 0x000000ffff137224 */ /* 0x000fc800000e0605 */
[----:B0-----:R-:W-:-:S04]  /*5280*/  IMAD.WIDE.U32 R8, R19, R16, RZ ;  /* 0x0000001013087225 */ /* 0x001fc800078e00ff */
[----:B------:R-:W-:-:S04]  /*5290*/  IMAD.WIDE.U32 R10, P0, R13, R17, R8 ;  /* 0x000000110d0a7225 */ /* 0x000fc80007800008 */
[----:B------:R-:W-:-:S04]  /*52a0*/  IMAD.WIDE.U32 R8, R13, R16, RZ ;  /* 0x000000100d087225 */ /* 0x000fc800078e00ff */
[----:B------:R-:W-:Y:S01]  /*52b0*/  IMAD.X R15, RZ, RZ, RZ, P0 ;  /* 0x000000ffff0f7224 */ /* 0x000fe200000e06ff */
[----:B------:R-:W-:Y:S01]  /*52c0*/  IADD3 RZ, P0, R9, R10, RZ ;  /* 0x0000000a09ff7210 */ /* 0x000fe20007f1e0ff */
[----:B------:R-:W-:-:S04]  /*52d0*/  IMAD.MOV.U32 R14, RZ, RZ, R11 ;  /* 0x000000ffff0e7224 */ /* 0x000fc800078e000b */
[----:B------:R-:W-:-:S08]  /*52e0*/  IMAD.WIDE.U32.X R14, R19, R17, R14, P0 ;  /* 0x00000011130e7225 */ /* 0x000fd000000e040e */
.L_x_106:
[----:B------:R-:W3:Y:S01]  /*52f0*/  LDC.64 R30, c[0x0][0x640] ;  /* 0x00019000ff1e7b82 */ /* 0x000ee20000000a00 */
[-C--:B------:R-:W-:Y:S01]  /*5300*/  SHF.R.U64 R73, R14, R18.reuse, R15 ;  /* 0x000000120e497219 */ /* 0x080fe2000000120f */
[----:B--2---:R-:W-:Y:S01]  /*5310*/  IMAD.MOV R23, RZ, RZ, -R23 ;  /* 0x000000ffff177224 */ /* 0x004fe200078e0a17 */
[----:B0-----:R-:W-:Y:S01]  /*5320*/  SHF.R.U32.HI R8, RZ, R18, R15 ;  /* 0x00000012ff087219 */ /* 0x001fe2000001160f */
[----:B------:R-:W-:Y:S01]  /*5330*/  ULDC UR6, c[0x0][0x154] ;  /* 0x0000550000067ab9 */ /* 0x000fe20000000800 */
[----:B------:R-:W-:Y:S01]  /*5340*/  IADD3 R11, P0, RZ, -R73, RZ ;  /* 0x80000049ff0b7210 */ /* 0x000fe20007f1e0ff */
[----:B------:R-:W-:Y:S02]  /*5350*/  IMAD R23, R25, R23, R22 ;  /* 0x0000001719177224 */ /* 0x000fe400078e0216 */
[----:B------:R-:W0:Y:S01]  /*5360*/  LDC R14, c[0x0][0x618] ;  /* 0x00018600ff0e7b82 */ /* 0x000e220000000800 */
[----:B------:R-:W-:Y:S02]  /*5370*/  IMAD.MOV.U32 R13, RZ, RZ, 0x1 ;  /* 0x00000001ff0d7424 */ /* 0x000fe400078e00ff */
[----:B------:R-:W-:-:S04]  /*5380*/  IMAD.X R9, RZ, RZ, ~R8, P0 ;  /* 0x000000ffff097224 */ /* 0x000fc800000e0e08 */
[-C--:B-1----:R-:W-:Y:S01]  /*5390*/  IMAD R10, R9, R20.reuse, RZ ;  /* 0x00000014090a7224 */ /* 0x082fe200078e02ff */
[----:B------:R-:W1:Y:S01]  /*53a0*/  LDC R26, c[0x0][0x608] ;  /* 0x00018200ff1a7b82 */ /* 0x000e620000000800 */
[----:B------:R-:W-:-:S04]  /*53b0*/  IMAD.WIDE.U32 R8, R11, R20, R4 ;  /* 0x000000140b087225 */ /* 0x000fc800078e0004 */
[----:B------:R-:W-:Y:S01]  /*53c0*/  IMAD R11, R11, R21, R10 ;  /* 0x000000150b0b7224 */ /* 0x000fe200078e020a */
[----:B------:R-:W-:Y:S02]  /*53d0*/  I2FP.F32.U32 R10, R24 ;  /* 0x00000018000a7245 */ /* 0x000fe40000201000 */
[----:B------:R-:W2:Y:S01]  /*53e0*/  LDC R28, c[0x0][0x658] ;  /* 0x00019600ff1c7b82 */ /* 0x000ea20000000800 */
[----:B------:R-:W-:Y:S01]  /*53f0*/  IMAD.IADD R9, R9, 0x1, R11 ;  /* 0x0000000109097824 */ /* 0x000fe200078e020b */
[----:B---3--:R-:W-:Y:S01]  /*5400*/  ISETP.NE.U32.AND P0, PT, R30, RZ, PT ;  /* 0x000000ff1e00720c */ /* 0x008fe20003f05070 */
[----:B------:R-:W-:Y:S01]  /*5410*/  FMUL R10, R10, UR6 ;  /* 0x000000060a0a7c20 */ /* 0x000fe20008400000 */
[----:B------:R-:W-:Y:S02]  /*5420*/  IMAD.MOV.U32 R11, RZ, RZ, -0x1 ;  /* 0xffffffffff0b7424 */ /* 0x000fe400078e00ff */
[----:B------:R-:W-:Y:S01]  /*5430*/  ISETP.NE.AND.EX P0, PT, R31, RZ, PT, P0 ;  /* 0x000000ff1f00720c */ /* 0x000fe20003f05300 */
[----:B------:R3:W4:Y:S01]  /*5440*/  F2I.U32.TRUNC.NTZ R19, R10 ;  /* 0x0000000a00137305 */ /* 0x000722000020f000 */
[----:B------:R-:W3:Y:S01]  /*5450*/  LDC R21, c[0x0][0x148] ;  /* 0x00005200ff157b82 */ /* 0x000ee20000000800 */
[----:B0-----:R-:W-:-:S02]  /*5460*/  SHF.R.U64 R18, R8, R14, R9 ;  /* 0x0000000e08127219 */ /* 0x001fc40000001209 */
[----:B------:R-:W-:-:S05]  /*5470*/  SHF.R.U32.HI R9, RZ, R14, R9 ;  /* 0x0000000eff097219 */ /* 0x000fca0000011609 */
[----:B------:R-:W0:Y:S01]  /*5480*/  LDC R22, c[0x0][0x600] ;  /* 0x00018000ff167b82 */ /* 0x000e220000000800 */
[-CC-:B-1----:R-:W-:Y:S02]  /*5490*/  SHF.R.U64 R16, R18, R26.reuse, R9.reuse ;  /* 0x0000001a12107219 */ /* 0x182fe40000001209 */
[----:B------:R-:W-:-:S05]  /*54a0*/  SHF.R.U32.HI R9, RZ, R26, R9 ;  /* 0x0000001aff097219 */ /* 0x000fca0000011609 */
[----:B------:R-:W1:Y:S01]  /*54b0*/  LDC R27, c[0x0][0x648] ;  /* 0x00019200ff1b7b82 */ /* 0x000e620000000800 */
[-CC-:B--2---:R-:W-:Y:S02]  /*54c0*/  SHF.R.U64 R20, R16, R28.reuse, R9.reuse ;  /* 0x0000001c10147219 */ /* 0x184fe40000001209 */
[-C--:B------:R-:W-:Y:S02]  /*54d0*/  SHF.L.U32 R11, R11, R28.reuse, RZ ;  /* 0x0000001c0b0b7219 */ /* 0x080fe400000006ff */
[-C--:B------:R-:W-:Y:S01]  /*54e0*/  SHF.R.U32.HI R9, RZ, R28.reuse, R9 ;  /* 0x0000001cff097219 */ /* 0x080fe20000011609 */
[----:B------:R-:W-:Y:S01]  /*54f0*/  IMAD.MOV.U32 R8, RZ, RZ, R20 ;  /* 0x000000ffff087224 */ /* 0x000fe200078e0014 */
[----:B------:R-:W-:Y:S01]  /*5500*/  SHF.L.U32 R26, R13, R28, RZ ;  /* 0x0000001c0d1a7219 */ /* 0x000fe200000006ff */
[----:B------:R-:W2:Y:S01]  /*5510*/  LDC R29, c[0x0][0x638] ;  /* 0x00018e00ff1d7b82 */ /* 0x000ea20000000800 */
[----:B------:R-:W-:-:S07]  /*5520*/  LOP3.LUT R25, RZ, R11, RZ, 0x33, !PT ;  /* 0x0000000bff197212 */ /* 0x000fce00078e33ff */
[----:B------:R-:W0:Y:S01]  /*5530*/  LDC R32, c[0x0][0x610] ;  /* 0x00018400ff207b82 */ /* 0x000e220000000800 */
[----:B----4-:R-:W-:Y:S05]  /*5540*/  @!P0 BRA `(.L_x_107) ;  /* 0x0000000000288947 */ /* 0x010fea0003800000 */
[----:B------:R-:W4:Y:S02]  /*5550*/  LDC R13, c[0x0][0x64c] ;  /* 0x00019300ff0d7b82 */ /* 0x000f240000000800 */
[----:B----4-:R-:W-:-:S05]  /*5560*/  IADD3 R13, P0, R20, R13, RZ ;  /* 0x0000000d140d7210 */ /* 0x010fca0007f1e0ff */
[----:B------:R-:W-:-:S04]  /*5570*/  IMAD.X R17, RZ, RZ, R9, P0 ;  /* 0x000000ffff117224 */ /* 0x000fc800000e0609 */
[----:B------:R-:W-:-:S04]  /*5580*/  IMAD.WIDE.U32 R8, R17, R30, RZ ;  /* 0x0000001e11087225 */ /* 0x000fc800078e00ff */
[----:B---3--:R-:W-:-:S04]  /*5590*/  IMAD.WIDE.U32 R10, P0, R13, R31, R8 ;  /* 0x0000001f0d0a7225 */ /* 0x008fc80007800008 */
[----:B------:R-:W-:-:S04]  /*55a0*/  IMAD.WIDE.U32 R8, R13, R30, RZ ;  /* 0x0000001e0d087225 */ /* 0x000fc800078e00ff */
[----:B------:R-:W-:Y:S01]  /*55b0*/  IMAD.X R15, RZ, RZ, RZ, P0 ;  /* 0x000000ffff0f7224 */ /* 0x000fe200000e06ff */
[----:B------:R-:W-:Y:S01]  /*55c0*/  IADD3 RZ, P0, R9, R10, RZ ;  /* 0x0000000a09ff7210 */ /* 0x000fe20007f1e0ff */
[----:B------:R-:W-:-:S04]  /*55d0*/  IMAD.MOV.U32 R14, RZ, RZ, R11 ;  /* 0x000000ffff0e7224 */ /* 0x000fc800078e000b */
[----:B------:R-:W-:-:S08]  /*55e0*/  IMAD.WIDE.U32.X R8, R17, R31, R14, P0 ;  /* 0x0000001f11087225 */ /* 0x000fd000000e040e */
.L_x_107:
[----:B-1----:R-:W-:Y:S01]  /*55f0*/  SHF.R.U64 R8, R8, R27, R9 ;  /* 0x0000001b08087219 */ /* 0x002fe20000001209 */
[----:B0-----:R-:W-:Y:S01]  /*5600*/  VIADD R13, R22, 0xffffffff ;  /* 0xffffffff160d7836 */ /* 0x001fe20000000000 */
[----:B------:R-:W-:Y:S01]  /*5610*/  LOP3.LUT R11, R16, R25, RZ, 0xc0, !PT ;  /* 0x00000019100b7212 */ /* 0x000fe200078ec0ff */
[----:B------:R-:W-:Y:S02]  /*5620*/  IMAD.MOV R19, RZ, RZ, -R19 ;  /* 0x000000ffff137224 */ /* 0x000fe400078e0a13 */
[----:B------:R-:W-:Y:S02]  /*5630*/  IMAD.MOV R9, RZ, RZ, -R8 ;  /* 0x000000ffff097224 */ /* 0x000fe400078e0a08 */
[----:B------:R-:W-:Y:S01]  /*5640*/  IMAD R26, R26, R8, R11 ;  /* 0x000000081a1a7224 */ /* 0x000fe200078e020b */
[----:B------:R-:W-:Y:S01]  /*5650*/  LOP3.LUT R11, R18, R13, RZ, 0xc0, !PT ;  /* 0x0000000d120b7212 */ /* 0x000fe200078ec0ff */
[----:B---3--:R-:W-:Y:S02]  /*5660*/  @P4 IMAD R23, R21, R19, R24 ;  /* 0x0000001315174224 */ /* 0x008fe400078e0218 */
[----:B--2---:R-:W-:-:S02]  /*5670*/  IMAD R8, R9, R29, R20 ;  /* 0x0000001d09087224 */ /* 0x004fc400078e0214 */
[----:B------:R-:W-:Y:S02]  /*5680*/  IMAD R26, R26, R32, R23 ;  /* 0x000000201a1a7224 */ /* 0x000fe400078e0217 */
[----:B------:R-:W-:Y:S02]  /*5690*/  IMAD R9, R8, R22, R11 ;  /* 0x0000001608097224 */ /* 0x000fe400078e020b */
[----:B------:R-:W-:-:S03]  /*56a0*/  IMAD.MOV.U32 R10, RZ, RZ, 0x1 ;  /* 0x00000001ff0a7424 */ /* 0x000fc600078e00ff */
[----:B------:R-:W-:Y:S02]  /*56b0*/  SEL R15, R9, R26, !P4 ;  /* 0x0000001a090f7207 */ /* 0x000fe40006000000 */
[----:B------:R-:W-:Y:S02]  /*56c0*/  PRMT R8, R10, 0x7610, R8 ;  /* 0x000076100a087816 */ /* 0x000fe40000000008 */
[----:B------:R-:W-:-:S07]  /*56d0*/  SEL R26, R26, R9, !P4 ;  /* 0x000000091a1a7207 */ /* 0x000fce0006000000 */
.L_x_105:
[----:B------:R-:W-:Y:S01]  /*56e0*/  LOP3.LUT P0, RZ, R8, 0xff, RZ, 0xc0, !PT ;  /* 0x000000ff08ff7812 */ /* 0x000fe2000780c0ff */
[----:B------:R-:W-:-:S12]  /*56f0*/  IMAD.MOV.U32 R71, RZ, RZ, R26 ;  /* 0x000000ffff477224 */ /* 0x000fd800078e001a */
[----:B------:R-:W-:Y:S05]  /*5700*/  @P0 BRA `(.L_x_108) ;  /* 0xffffffbc00300947 */ /* 0x000fea000383ffff */
[----:B------:R-:W-:Y:S05]  /*5710*/  EXIT ;  /* 0x000000000000794d */ /* 0x000fea0003800000 */
.L_x_8:
[----:B0-----:R-:W-:Y:S01]  /*5720*/  ULDC.64 UR4, c[0x0][0x650] ;  /* 0x0001940000047ab9 */ /* 0x001fe20000000a00 */
        /* <DEDUP_REMOVED lines=25> */
.L_x_110:
[----:B------:R-:W0:Y:S01]  /*58c0*/  LDC.64 R28, c[0x0][0x640] ;  /* 0x00019000ff1c7b82 */ /* 0x000e220000000a00 */
[-CC-:B------:R-:W-:Y:S01]  /*58d0*/  SHF.R.U64 R21, R16, R6.reuse, R17.reuse ;  /* 0x0000000610157219 */ /* 0x180fe20000001211 */
[----:B------:R-:W-:Y:S01]  /*58e0*/  IMAD.MOV.U32 R31, RZ, RZ, 0x1 ;  /* 0x00000001ff1f7424 */ /* 0x000fe200078e00ff */
[----:B------:R-:W-:Y:S02]  /*58f0*/  SHF.R.U32.HI R3, RZ, R6, R17 ;  /* 0x00000006ff037219 */ /* 0x000fe40000011611 */
[----:B------:R-:W-:-:S03]  /*5900*/  IADD3 R15, P0, RZ, -R21, RZ ;  /* 0x80000015ff0f7210 */ /* 0x000fc60007f1e0ff */
[----:B------:R-:W1:Y:S02]  /*5910*/  LDC R14, c[0x0][0x618] ;  /* 0x00018600ff0e7b82 */ /* 0x000e640000000800 */
[----:B------:R-:W-:Y:S02]  /*5920*/  IMAD.X R3, RZ, RZ, ~R3, P0 ;  /* 0x000000ffff037224 */ /* 0x000fe400000e0e03 */
[----:B------:R-:W-:-:S04]  /*5930*/  IMAD.WIDE.U32 R12, R15, R22, R4 ;  /* 0x000000160f0c7225 */ /* 0x000fc800078e0004 */
[----:B------:R-:W2:Y:S01]  /*5940*/  LDC R16, c[0x0][0x608] ;  /* 0x00018200ff107b82 */ /* 0x000ea20000000800 */
[----:B------:R-:W-:-:S04]  /*5950*/  IMAD R6, R3, R22, RZ ;  /* 0x0000001603067224 */ /* 0x000fc800078e02ff */
[----:B------:R-:W-:-:S03]  /*5960*/  IMAD R3, R15, R23, R6 ;  /* 0x000000170f037224 */ /* 0x000fc600078e0206 */
[----:B------:R-:W3:Y:S01]  /*5970*/  LDC R26, c[0x0][0x658] ;  /* 0x00019600ff1a7b82 */ /* 0x000ee20000000800 */
[----:B------:R-:W-:Y:S01]  /*5980*/  IMAD.IADD R3, R13, 0x1, R3 ;  /* 0x000000010d037824 */ /* 0x000fe200078e0203 */
[----:B0-----:R-:W-:Y:S01]  /*5990*/  ISETP.NE.U32.AND P0, PT, R28, RZ, PT ;  /* 0x000000ff1c00720c */ /* 0x001fe20003f05070 */
[----:B------:R-:W-:-:S03]  /*59a0*/  IMAD.MOV.U32 R13, RZ, RZ, -0x1 ;  /* 0xffffffffff0d7424 */ /* 0x000fc600078e00ff */
        /* <DEDUP_REMOVED lines=25> */
.L_x_111:
[----:B-1----:R-:W-:Y:S01]  /*5b40*/  SHF.R.U64 R6, R12, R25, R13 ;  /* 0x000000190c067219 */ /* 0x002fe2000000120d */
[----:B0-----:R-:W-:Y:S01]  /*5b50*/  VIADD R13, R24, 0xffffffff ;  /* 0xffffffff180d7836 */ /* 0x001fe20000000000 */
[----:B------:R-:W-:Y:S01]  /*5b60*/  SHF.L.U32 R9, R31, R26, RZ ;  /* 0x0000001a1f097219 */ /* 0x000fe200000006ff */
[----:B------:R-:W-:Y:S01]  /*5b70*/  @P4 IMAD R10, R11, R20, R8 ;  /* 0x000000140b0a4224 */ /* 0x000fe200078e0208 */
[----:B------:R-:W-:Y:S01]  /*5b80*/  LOP3.LUT R3, R22, R33, RZ, 0xc0, !PT ;  /* 0x0000002116037212 */ /* 0x000fe200078ec0ff */
[----:B------:R-:W-:Y:S01]  /*5b90*/  IMAD.MOV R12, RZ, RZ, -R6 ;  /* 0x000000ffff0c7224 */ /* 0x000fe200078e0a06 */
[----:B------:R-:W-:Y:S01]  /*5ba0*/  LOP3.LUT R18, R18, R13, RZ, 0xc0, !PT ;  /* 0x0000000d12127212 */ /* 0x000fe200078ec0ff */
[----:B------:R-:W-:Y:S02]  /*5bb0*/  IMAD.MOV.U32 R17, RZ, RZ, R21 ;  /* 0x000000ffff117224 */ /* 0x000fe400078e0015 */
[----:B------:R-:W-:Y:S02]  /*5bc0*/  IMAD R9, R9, R6, R3 ;  /* 0x0000000609097224 */ /* 0x000fe400078e0203 */
[----:B--2---:R-:W-:-:S02]  /*5bd0*/  IMAD R3, R12, R27, R23 ;  /* 0x0000001b0c037224 */ /* 0x004fc400078e0217 */
[----:B---3--:R-:W-:Y:S02]  /*5be0*/  IMAD R10, R9, R30, R10 ;  /* 0x0000001e090a7224 */ /* 0x008fe400078e020a */
[----:B------:R-:W-:Y:S02]  /*5bf0*/  IMAD.MOV.U32 R6, RZ, RZ, 0x1 ;  /* 0x00000001ff067424 */ /* 0x000fe400078e00ff */
[----:B------:R-:W-:-:S03]  /*5c00*/  IMAD R9, R3, R24, R18 ;  /* 0x0000001803097224 */ /* 0x000fc600078e0212 */
[----:B------:R-:W-:Y:S02]  /*5c10*/  PRMT R3, R6, 0x7610, R3 ;  /* 0x0000761006037816 */ /* 0x000fe40000000003 */
[----:B------:R-:W-:Y:S02]  /*5c20*/  SEL R6, R9, R10, !P4 ;  /* 0x0000000a09067207 */ /* 0x000fe40006000000 */
[----:B------:R-:W-:-:S07]  /*5c30*/  SEL R18, R10, R9, !P4 ;  /* 0x000000090a127207 */ /* 0x000fce0006000000 */
.L_x_109:
[----:B------:R-:W-:-:S08]  /*5c40*/  NOP ;  /* 0x0000000000007918 */ /* 0x000fd00000000000 */
[----:B------:R-:W0:-:S00]  /*5c50*/  USETMAXREG.DEALLOC.CTAPOOL 0x28 ;  /* 0x00000028000079c8 */ /* 0x000e0000080e0500 */
[----:B0-----:R-:W-:-:S13]  /*5c60*/  ISETP.NE.AND P0, PT, R7, RZ, PT ;  /* 0x000000ff0700720c */ /* 0x001fda0003f05270 */
[----:B------:R-:W-:Y:S05]  /*5c70*/  @P0 EXIT ;  /* 0x000000000000094d */ /* 0x000fea0003800000 */
[----:B------:R-:W-:Y:S01]  /*5c80*/  LOP3.LUT P0, RZ, R3, 0xff, RZ, 0xc0, !PT ;  /* 0x000000ff03ff7812 */ /* 0x000fe2000780c0ff */
[----:B------:R-:W-:Y:S02]  /*5c90*/  IMAD.MOV.U32 R3, RZ, RZ, 0x1 ;  /* 0x00000001ff037424 */ /* 0x000fe400078e00ff */
[----:B------:R-:W-:-:S10]  /*5ca0*/  IMAD.MOV.U32 R15, RZ, RZ, RZ ;  /* 0x000000ffff0f7224 */ /* 0x000fd400078e00ff */
[----:B------:R-:W-:Y:S05]  /*5cb0*/  @!P0 BRA `(.L_x_112) ;  /* 0x0000000c003c8947 */ /* 0x000fea0003800000 */
[----:B------:R-:W0:Y:S01]  /*5cc0*/  LDC R3, c[0x0][0x28c] ;  /* 0x0000a300ff037b82 */ /* 0x000e220000000800 */
[----:B------:R-:W1:Y:S01]  /*5cd0*/  S2R R12, SR_CgaCtaId ;  /* 0x00000000000c7919 */ /* 0x000e620000008800 */
[----:B------:R-:W-:Y:S01]  /*5ce0*/  ULDC UR5, c[0x0][0x658] ;  /* 0x0001960000057ab9 */ /* 0x000fe20000000800 */
[----:B------:R-:W-:Y:S01]  /*5cf0*/  UMOV UR7, 0xffffffff ;  /* 0xffffffff00077882 */ /* 0x000fe20000000000 */
[----:B------:R-:W-:Y:S01]  /*5d00*/  ULDC UR6, c[0x0][0xc] ;  /* 0x0000030000067ab9 */ /* 0x000fe20000000800 */
[----:B------:R-:W-:Y:S01]  /*5d10*/  USHF.L.U32 UR8, UR7, UR5, URZ ;  /* 0x0000000507087299 */ /* 0x000fe2000800063f */
[----:B------:R-:W-:Y:S01]  /*5d20*/  BSSY B0, `(.L_x_112) ;  /* 0x00000c8000007945 */ /* 0x000fe20003800000 */
[----:B------:R-:W-:Y:S01]  /*5d30*/  UMOV UR9, 0x1 ;  /* 0x0000000100097882 */ /* 0x000fe20000000000 */
[----:B------:R-:W-:Y:S01]  /*5d40*/  ULDC UR7, c[0x0][0x10] ;  /* 0x0000040000077ab9 */ /* 0x000fe20000000800 */
[----:B------:R-:W-:Y:S01]  /*5d50*/  USHF.L.U32 UR18, UR9, UR5, URZ ;  /* 0x0000000509127299 */ /* 0x000fe2000800063f */
[----:B------:R-:W-:Y:S01]  /*5d60*/  IMAD.MOV.U32 R16, RZ, RZ, 0x1 ;  /* 0x00000001ff107424 */ /* 0x000fe200078e00ff */
[----:B------:R-:W-:Y:S01]  /*5d70*/  UIMAD.WIDE.U32 UR6, UR6, UR7, URZ ;  /* 0x00000007060672a5 */ /* 0x000fe2000f8e003f */
[----:B------:R-:W-:Y:S01]  /*5d80*/  LOP3.LUT R14, R2, 0x2, RZ, 0xfc, !PT ;  /* 0x00000002020e7812 */ /* 0x000fe200078efcff */
[----:B------:R-:W-:Y:S01]  /*5d90*/  ULDC UR5, c[0x0][0x14] ;  /* 0x0000050000057ab9 */ /* 0x000fe20000000800 */
[----:B------:R-:W-:Y:S01]  /*5da0*/  IMAD.MOV.U32 R15, RZ, RZ, RZ ;  /* 0x000000ffff0f7224 */ /* 0x000fe200078e00ff */
[----:B------:R-:W-:-:S02]  /*5db0*/  UIMAD.WIDE.U32 UR20, UR6, UR5, URZ ;  /* 0x00000005061472a5 */ /* 0x000fc4000f8e003f */
[----:B------:R-:W-:Y:S01]  /*5dc0*/  UIMAD UR13, UR7, UR5, URZ ;  /* 0x00000005070d72a4 */ /* 0x000fe2000f8e023f */
[----:B------:R-:W-:Y:S01]  /*5dd0*/  ULDC UR4, c[0x0][0x600] ;  /* 0x0001800000047ab9 */ /* 0x000fe20000000800 */
[----:B------:R-:W-:Y:S02]  /*5de0*/  ULOP3.LUT UR17, URZ, UR8, URZ, 0x33, !UPT ;  /* 0x000000083f117292 */ /* 0x000fe4000f8e333f */
[----:B------:R-:W-:Y:S01]  /*5df0*/  UIADD3 UR4, UR4, -0x1, URZ ;  /* 0xffffffff04047890 */ /* 0x000fe2000fffe03f */
[----:B0-----:R-:W-:Y:S01]  /*5e00*/  VIADD R3, R3, 0x3f ;  /* 0x0000003f03037836 */ /* 0x001fe20000000000 */
[----:B------:R-:W-:Y:S01]  /*5e10*/  UIADD3 UR13, UR21, UR13, URZ ;  /* 0x0000000d150d7290 */ /* 0x000fe2000fffe03f */
[----:B------:R-:W-:-:S03]  /*5e20*/  ULDC.64 UR22, c[0x0][0x198] ;  /* 0x0000660000167ab9 */ /* 0x000fc60000000a00 */
[----:B------:R-:W-:-:S04]  /*5e30*/  SHF.R.S32.HI R8, RZ, 0x1f, R3 ;  /* 0x0000001fff087819 */ /* 0x000fc80000011403 */
[----:B------:R-:W-:Y:S01]  /*5e40*/  LEA.HI R8, R8, R3, RZ, 0x6 ;  /* 0x0000000308087211 */ /* 0x000fe200078f30ff */
[C---:B-1----:R-:W-:Y:S02]  /*5e50*/  IMAD.SHL.U32 R11, R12.reuse, 0x10, RZ ;  /* 0x000000100c0b7824 */ /* 0x042fe400078e00ff */
[----:B------:R-:W-:Y:S01]  /*5e60*/  IMAD.SHL.U32 R12, R12, 0x400, RZ ;  /* 0x000004000c0c7824 */ /* 0x000fe200078e00ff */
[----:B------:R-:W-:Y:S01]  /*5e70*/  SHF.R.S32.HI R10, RZ, 0x6, R8 ;  /* 0x00000006ff0a7819 */ /* 0x000fe20000011408 */
[----:B------:R-:W-:Y:S01]  /*5e80*/  IMAD.MOV.U32 R3, RZ, RZ, 0x1 ;  /* 0x00000001ff037424 */ /* 0x000fe200078e00ff */
[----:B------:R-:W-:Y:S02]  /*5e90*/  LOP3.LUT R11, R11, 0x30, RZ, 0xc0, !PT ;  /* 0x000000300b0b7812 */ /* 0x000fe400078ec0ff */
[----:B------:R-:W-:Y:S01]  /*5ea0*/  LOP3.LUT R12, R12, 0xc00, RZ, 0xc0, !PT ;  /* 0x00000c000c0c7812 */ /* 0x000fe200078ec0ff */
[----:B------:R-:W-:-:S07]  /*5eb0*/  VIADD R13, R10, 0x1 ;  /* 0x000000010a0d7836 */ /* 0x000fce0000000000 */
.L_x_123:
[----:B------:R-:W-:-:S03]  /*5ec0*/  UMOV UR5, 0xffffffff ;  /* 0xffffffff00057882 */ /* 0x000fc60000000000 */
[----:B------:R-:W-:Y:S05]  /*5ed0*/  BRA.DIV UR5, `(.L_x_113) ;  /* 0x00000016059c7947 */ /* 0x000fea000b800000 */
[----:B------:R-:W-:-:S13]  /*5ee0*/  ELECT P0, URZ, PT ;  /* 0x00000000003f782f */ /* 0x000fda0003800000 */
.L_x_148:
[----:B------:R-:W0:Y:S01]  /*5ef0*/  LDC R7, c[0x0][0x28c] ;  /* 0x0000a300ff077b82 */ /* 0x000e220000000800 */
[----:B------:R-:W-:Y:S01]  /*5f00*/  BSSY B1, `(.L_x_114) ;  /* 0x0000038000017945 */ /* 0x000fe20003800000 */
[----:B0-----:R-:W-:-:S13]  /*5f10*/  ISETP.LT.OR P0, PT, R7, 0x1, !P0 ;  /* 0x000000010700780c */ /* 0x001fda0004701670 */
[----:B------:R-:W-:Y:S05]  /*5f20*/  @P0 BRA `(.L_x_115) ;  /* 0x0000000000d40947 */ /* 0x000fea0003800000 */
[----:B------:R-:W-:Y:S02]  /*5f30*/  IMAD R20, R6, 0x40, R11 ;  /* 0x0000004006147824 */ /* 0x000fe400078e020b */
[----:B------:R-:W-:Y:S02]  /*5f40*/  IMAD.SHL.U32 R19, R18, 0x80, RZ ;  /* 0x0000008012137824 */ /* 0x000fe400078e00ff */
[----:B------:R-:W-:Y:S02]  /*5f50*/  IMAD.MOV.U32 R23, RZ, RZ, RZ ;  /* 0x000000ffff177224 */ /* 0x000fe400078e00ff */
[----:B------:R-:W-:Y:S02]  /*5f60*/  IMAD.MOV.U32 R6, RZ, RZ, R13 ;  /* 0x000000ffff067224 */ /* 0x000fe400078e000d */
[----:B------:R-:W-:Y:S02]  /*5f70*/  IMAD.MOV.U32 R7, RZ, RZ, R3 ;  /* 0x000000ffff077224 */ /* 0x000fe400078e0003 */
[----:B------:R-:W-:-:S07]  /*5f80*/  IMAD.MOV.U32 R9, RZ, RZ, R15 ;  /* 0x000000ffff097224 */ /* 0x000fce00078e000f */
.L_x_118:
[----:B------:R-:W0:Y:S01]  /*5f90*/  S2R R21, SR_CgaCtaId ;  /* 0x0000000000157919 */ /* 0x000e220000008800 */
[----:B------:R-:W-:Y:S02]  /*5fa0*/  MOV R8, 0x400 ;  /* 0x0000040000087802 */ /* 0x000fe40000000f00 */
[----:B------:R-:W-:-:S13]  /*5fb0*/  LOP3.LUT P1, RZ, R0, 0x7f, RZ, 0xc0, !PT ;  /* 0x0000007f00ff7812 */ /* 0x000fda000782c0ff */
[----:B------:R-:W1:Y:S01]  /*5fc0*/  @!P1 LDC R18, c[0x0][0x500] ;  /* 0x00014000ff129b82 */ /* 0x000e620000000800 */
[----:B0-----:R-:W-:Y:S02]  /*5fd0*/  LEA R22, R21, R8, 0x18 ;  /* 0x0000000815167211 */ /* 0x001fe400078ec0ff */
[----:B------:R-:W-:-:S03]  /*5fe0*/  SHF.L.U32 R8, R7, 0x1f, RZ ;  /* 0x0000001f07087819 */ /* 0x000fc600000006ff */
[----:B------:R-:W-:-:S04]  /*5ff0*/  IMAD R21, R9, 0x8, R22 ;  /* 0x0000000809157824 */ /* 0x000fc800078e0216 */
[----:B------:R-:W0:Y:S02]  /*6000*/  SYNCS.PHASECHK.TRANS64.TRYWAIT P0, [R21+URZ+0x90], R8 ;  /* 0x00009008150075a7 */ /* 0x000e24000800017f */
[----:B01----:R-:W-:Y:S05]  /*6010*/  @!P0 BRA `(.L_x_116) ;  /* 0x00000014006c8947 */ /* 0x003fea0003800000 */
.L_x_149:
[----:B0-----:R-:W-:Y:S01]  /*6020*/  PRMT R8, R14, 0x9910, RZ ;  /* 0x000099100e087816 */ /* 0x001fe200000000ff */
[----:B------:R0:W-:Y:S03]  /*6030*/  @!P1 SYNCS.ARRIVE.TRANS64 RZ, [R21+URZ], R18 ;  /* 0x0000001215ff99a7 */ /* 0x0001e6000800003f */
[----:B------:R-:W-:-:S13]  /*6040*/  ISETP.NE.AND P0, PT, R8, 0x2, PT ;  /* 0x000000020800780c */ /* 0x000fda0003f05270 */
[----:B0-----:R-:W-:Y:S05]  /*6050*/  @P0 BRA `(.L_x_117) ;  /* 0x0000000000040947 */ /* 0x001fea0003800000 */
[----:B------:R-:W-:Y:S01]  /*6060*/  BPT.TRAP 0x1 ;  /* 0x000000040000795c */ /* 0x000fe20000300000 */
.L_x_117:
[----:B------:R-:W-:Y:S01]  /*6070*/  R2UR UR16, R22 ;  /* 0x00000000161072ca */ /* 0x000fe200000e0000 */
[----:B------:R-:W-:Y:S01]  /*6080*/  IMAD R22, R9, 0x2000, R22 ;  /* 0x0000200009167824 */ /* 0x000fe200078e0216 */
[----:B------:R-:W-:Y:S01]  /*6090*/  R2UR UR9, R21 ;  /* 0x00000000150972ca */ /* 0x000fe200000e0000 */
[----:B------:R-:W-:Y:S01]  /*60a0*/  IMAD R8, R9, 0x1000, R12 ;  /* 0x0000100009087824 */ /* 0x000fe200078e020c */
[----:B------:R-:W-:Y:S01]  /*60b0*/  UIADD3 UR6, UP0, UR22, 0xf0, URZ ;  /* 0x000000f016067890 */ /* 0x000fe2000ff1e03f */
[----:B------:R-:W-:Y:S01]  /*60c0*/  VIADD R6, R6, 0xffffffff ;  /* 0xffffffff06067836 */ /* 0x000fe20000000000 */
[----:B------:R-:W-:Y:S01]  /*60d0*/  R2UR UR5, R22 ;  /* 0x00000000160572ca */ /* 0x000fe200000e0000 */
[----:B------:R-:W-:Y:S01]  /*60e0*/  UIADD3 UR24, UP1, UR22, 0x1f0, URZ ;  /* 0x000001f016187890 */ /* 0x000fe2000ff3e03f */
[----:B------:R-:W-:Y:S01]  /*60f0*/  R2UR UR8, R8 ;  /* 0x00000000080872ca */ /* 0x000fe200000e0000 */
[----:B------:R-:W-:Y:S01]  /*6100*/  UIADD3.X UR7, URZ, UR23, URZ, UP0, !UPT ;  /* 0x000000173f077290 */ /* 0x000fe200087fe43f */
[----:B------:R-:W-:Y:S01]  /*6110*/  R2UR UR11, R19 ;  /* 0x00000000130b72ca */ /* 0x000fe200000e0000 */
[----:B------:R-:W-:Y:S01]  /*6120*/  VIADD R9, R9, 0x1 ;  /* 0x0000000109097836 */ /* 0x000fe20000000000 */
[----:B------:R-:W-:Y:S01]  /*6130*/  R2UR UR10, R23 ;  /* 0x00000000170a72ca */ /* 0x000fe200000e0000 */
[----:B------:R-:W-:Y:S01]  /*6140*/  UIADD3.X UR25, URZ, UR23, URZ, UP1, !UPT ;  /* 0x000000173f197290 */ /* 0x000fe20008ffe43f */
[----:B------:R-:W-:Y:S01]  /*6150*/  R2UR UR12, R17 ;  /* 0x00000000110c72ca */ /* 0x000fe200000e0000 */
[----:B------:R-:W-:Y:S01]  /*6160*/  UMOV UR14, 0x0 ;  /* 0x00000000000e7882 */ /* 0x000fe20000000000 */
[----:B------:R-:W-:Y:S01]  /*6170*/  R2UR UR19, R20 ;  /* 0x00000000141372ca */ /* 0x000fe200000e0000 */
[----:B------:R-:W-:Y:S01]  /*6180*/  UMOV UR15, 0x10000000 ;  /* 0x10000000000f7882 */ /* 0x000fe20000000000 */
[----:B------:R-:W-:Y:S01]  /*6190*/  ISETP.GT.AND P1, PT, R6, 0x1, PT ;  /* 0x000000010600780c */ /* 0x000fe20003f24270 */
[----:B------:R-:W-:Y:S01]  /*61a0*/  UIADD3 UR5, UR5, 0x200, URZ ;  /* 0x0000020005057890 */ /* 0x000fe2000fffe03f */
[----:B------:R-:W-:Y:S01]  /*61b0*/  ISETP.NE.AND P0, PT, R9, 0x12, PT ;  /* 0x000000120900780c */ /* 0x000fe20003f05270 */
[----:B------:R-:W-:Y:S01]  /*61c0*/  UIADD3 UR16, UR16, 0x24200, UR8 ;  /* 0x0002420010107890 */ /* 0x000fe2000fffe008 */
[----:B------:R-:W-:Y:S01]  /*61d0*/  VIADD R23, R23, 0x40 ;  /* 0x0000004017177836 */ /* 0x000fe20000000000 */
[----:B------:R-:W-:Y:S01]  /*61e0*/  UMOV UR26, 0xf0000 ;  /* 0x000f0000001a7882 */ /* 0x000fe20000000000 */
[----:B------:R-:W-:-:S02]  /*61f0*/  SEL R8, RZ, 0x1, P0 ;  /* 0x00000001ff087807 */ /* 0x000fc40000000000 */
[----:B------:R-:W-:Y:S01]  /*6200*/  UMOV UR8, UR5 ;  /* 0x0000000500087c82 */ /* 0x000fe20008000000 */
[----:B------:R-:W-:Y:S01]  /*6210*/  SEL R9, R9, RZ, P0 ;  /* 0x000000ff09097207 */ /* 0x000fe20000000000 */
[----:B------:R0:W-:Y:S01]  /*6220*/  UTMALDG.3D [UR8], [UR6], desc[UR14] ;  /* 0x00000e08060075b4 */ /* 0x0001e20008011000 */
[----:B------:R-:W-:Y:S01]  /*6230*/  LOP3.LUT R7, R7, R8, RZ, 0x3c, !PT ;  /* 0x0000000807077212 */ /* 0x000fe200078e3cff */
[----:B0-----:R-:W-:Y:S01]  /*6240*/  UMOV UR11, UR19 ;  /* 0x00000013000b7c82 */ /* 0x001fe20008000000 */
[----:B------:R-:W-:Y:S02]  /*6250*/  UMOV UR8, UR16 ;  /* 0x0000001000087c82 */ /* 0x000fe40008000000 */
[----:B------:R0:W-:Y:S02]  /*6260*/  UTMALDG.3D.MULTICAST [UR8], [UR24], UR26, desc[UR14] ;  /* 0x00000e08180073b4 */ /* 0x0001e4000801181a */
[----:B0-----:R-:W-:Y:S05]  /*6270*/  @P1 BRA `(.L_x_118) ;  /* 0xfffffffc00441947 */ /* 0x001fea000383ffff */
.L_x_115:
[----:B------:R-:W-:Y:S05]  /*6280*/  BSYNC B1 ;  /* 0x0000000000017941 */ /* 0x000fea0003800000 */
.L_x_114:
[----:B------:R-:W-:Y:S01]  /*6290*/  LOP3.LUT P1, RZ, R16, 0xff, RZ, 0xc0, !PT ;  /* 0x000000ff10ff7812 */ /* 0x000fe2000782c0ff */
[C---:B------:R-:W-:Y:S01]  /*62a0*/  IMAD.IADD R15, R10.reuse, 0x1, R15 ;  /* 0x000000010a0f7824 */ /* 0x040fe200078e020f */
[----:B------:R-:W-:Y:S01]  /*62b0*/  ULDC.64 UR6, c[0x0][0x650] ;  /* 0x0001940000067ab9 */ /* 0x000fe20000000a00 */
[C---:B------:R-:W-:Y:S01]  /*62c0*/  ISETP.GE.U32.AND P2, PT, R10.reuse, 0x12, PT ;  /* 0x000000120a00780c */ /* 0x040fe20003f46070 */
[----:B------:R-:W-:Y:S01]  /*62d0*/  BSSY B1, `(.L_x_119) ;  /* 0x000006a000017945 */ /* 0x000fe20003800000 */
[----:B------:R-:W-:Y:S01]  /*62e0*/  IMAD.MOV.U32 R18, RZ, RZ, -0x1 ;  /* 0xffffffffff127424 */ /* 0x000fe200078e00ff */
[----:B------:R-:W-:Y:S01]  /*62f0*/  ISETP.GT.U32.AND P0, PT, R15, 0x11, PT ;  /* 0x000000110f00780c */ /* 0x000fe20003f04070 */
[----:B------:R-:W-:Y:S01]  /*6300*/  IMAD.MOV.U32 R17, RZ, RZ, -0x1 ;  /* 0xffffffffff117424 */ /* 0x000fe200078e00ff */
[----:B------:R-:W-:Y:S02]  /*6310*/  PRMT R16, RZ, 0x7610, R16 ;  /* 0x00007610ff107816 */ /* 0x000fe40000000010 */
[----:B------:R-:W-:-:S03]  /*6320*/  ISETP.LT.U32.AND P0, PT, R10, 0x12, P0 ;  /* 0x000000120a00780c */ /* 0x000fc60000701070 */
[----:B------:R-:W0:Y:S01]  /*6330*/  @P1 S2R R7, SR_CgaCtaId ;  /* 0x0000000000071919 */ /* 0x000e220000008800 */
[----:B------:R-:W-:-:S04]  /*6340*/  @P1 MOV R6, 0x400 ;  /* 0x0000040000061802 */ /* 0x000fc80000000f00 */
[----:B0-----:R-:W-:Y:S01]  /*6350*/  @P1 LEA R8, R7, R6, 0x18 ;  /* 0x0000000607081211 */ /* 0x001fe200078ec0ff */
[----:B------:R-:W-:Y:S01]  /*6360*/  IMAD.WIDE.U32 R6, R15, 0x38e38e39, RZ ;  /* 0x38e38e390f067825 */ /* 0x000fe200078e00ff */
[----:B------:R-:W-:Y:S02]  /*6370*/  SEL R6, RZ, 0x1, !P0 ;  /* 0x00000001ff067807 */ /* 0x000fe40004000000 */
[----:B------:R0:W-:Y:S01]  /*6380*/  @P1 SYNCS.ARRIVE.TRANS64.A1T0 RZ, [R8+URZ+0x138], RZ ;  /* 0x000138ff08ff19a7 */ /* 0x0001e2000810003f */
[----:B------:R-:W-:Y:S02]  /*6390*/  IADD3 R4, P1, R4, UR20, RZ ;  /* 0x0000001404047c10 */ /* 0x000fe4000ff3e0ff */
[----:B------:R-:W-:Y:S01]  /*63a0*/  LOP3.LUT R3, R3, R6, RZ, 0x3c, !PT ;  /* 0x0000000603037212 */ /* 0x000fe200078e3cff */
[----:B------:R-:W-:Y:S01]  /*63b0*/  IMAD.MOV.U32 R6, RZ, RZ, -0x1 ;  /* 0xffffffffff067424 */ /* 0x000fe200078e00ff */
[----:B------:R-:W-:Y:S02]  /*63c0*/  IADD3.X R5, R5, UR13, RZ, P1, !PT ;  /* 0x0000000d05057c10 */ /* 0x000fe40008ffe4ff */
[----:B------:R-:W-:-:S02]  /*63d0*/  ISETP.GE.U32.AND P0, PT, R4, UR6, PT ;  /* 0x0000000604007c0c */ /* 0x000fc4000bf06070 */
[----:B0-----:R-:W-:Y:S02]  /*63e0*/  SHF.R.U32.HI R8, RZ, 0x2, R7 ;  /* 0x00000002ff087819 */ /* 0x001fe40000011607 */
[----:B------:R-:W-:Y:S02]  /*63f0*/  ISETP.GE.U32.AND.EX P0, PT, R5, UR7, PT, P0 ;  /* 0x0000000705007c0c */ /* 0x000fe4000bf06100 */
[----:B------:R-:W-:Y:S01]  /*6400*/  @P2 LOP3.LUT R3, R3, 0x1, R8, 0x78, !PT ;  /* 0x0000000103032812 */ /* 0x000fe200078e7808 */
[----:B------:R-:W-:Y:S01]  /*6410*/  IMAD R15, R8, -0x12, R15 ;  /* 0xffffffee080f7824 */ /* 0x000fe200078e020f */
[----:B------:R-:W-:-:S09]  /*6420*/  PRMT R7, RZ, 0x7610, R7 ;  /* 0x00007610ff077816 */ /* 0x000fd20000000007 */
[----:B------:R-:W-:Y:S05]  /*6430*/  @P0 BRA `(.L_x_120) ;  /* 0x00000004004c0947 */ /* 0x000fea0003800000 */
[----:B------:R-:W0:Y:S01]  /*6440*/  S2R R18, SR_CTAID.X ;  /* 0x0000000000127919 */ /* 0x000e220000002500 */
[----:B------:R-:W-:Y:S01]  /*6450*/  ULDC.64 UR6, c[0x0][0x628] ;  /* 0x00018a0000067ab9 */ /* 0x000fe20000000a00 */
[----:B------:R-:W-:Y:S01]  /*6460*/  ULDC UR8, c[0x0][0x630] ;  /* 0x00018c0000087ab9 */ /* 0x000fe20000000800 */
[----:B------:R-:W-:Y:S01]  /*6470*/  ISETP.NE.U32.AND P0, PT, RZ, UR6, PT ;  /* 0x00000006ff007c0c */ /* 0x000fe2000bf05070 */
[----:B------:R-:W1:Y:S01]  /*6480*/  S2R R19, SR_CTAID.Y ;  /* 0x0000000000137919 */ /* 0x000e620000002600 */
[----:B------:R-:W-:Y:S01]  /*6490*/  ULDC UR9, c[0x0][0x150] ;  /* 0x0000540000097ab9 */ /* 0x000fe20000000800 */
[----:B------:R-:W-:Y:S01]  /*64a0*/  IMAD.MOV.U32 R6, RZ, RZ, R4 ;  /* 0x000000ffff067224 */ /* 0x000fe200078e0004 */
[----:B------:R-:W-:Y:S01]  /*64b0*/  ISETP.NE.AND.EX P0, PT, RZ, UR7, PT, P0 ;  /* 0x00000007ff007c0c */ /* 0x000fe2000bf05300 */
[----:B------:R-:W-:Y:S01]  /*64c0*/  IMAD.MOV.U32 R7, RZ, RZ, R5 ;  /* 0x000000ffff077224 */ /* 0x000fe200078e0005 */
[----:B0-----:R-:W-:-:S11]  /*64d0*/  I2FP.F32.U32 R20, R18 ;  /* 0x0000001200147245 */ /* 0x001fd60000201000 */
[----:B------:R-:W-:Y:S05]  /*64e0*/  @!P0 BRA `(.L_x_121) ;  /* 0x0000000000288947 */ /* 0x000fea0003800000 */
[----:B------:R-:W-:Y:S02]  /*64f0*/  ULDC UR5, c[0x0][0x634] ;  /* 0x00018d0000057ab9 */ /* 0x000fe40000000800 */
[----:B------:R-:W-:-:S05]  /*6500*/  IADD3 R7, P0, R4, UR5, RZ ;  /* 0x0000000504077c10 */ /* 0x000fca000ff1e0ff */
[----:B------:R-:W-:-:S04]  /*6510*/  IMAD.X R17, RZ, RZ, R5, P0 ;  /* 0x000000ffff117224 */ /* 0x000fc800000e0605 */
[----:B------:R-:W-:-:S04]  /*6520*/  IMAD.WIDE.U32 R8, R17, UR6, RZ ;  /* 0x0000000611087c25 */ /* 0x000fc8000f8e00ff */
[----:B------:R-:W-:-:S04]  /*6530*/  IMAD.WIDE.U32 R8, P0, R7, UR7, R8 ;  /* 0x0000000707087c25 */ /* 0x000fc8000f800008 */
[----:B------:R-:W-:-:S04]  /*6540*/  IMAD.WIDE.U32 R6, R7, UR6, RZ ;  /* 0x0000000607067c25 */ /* 0x000fc8000f8e00ff */
[----:B------:R-:W-:Y:S01]  /*6550*/  IMAD.MOV.U32 R6, RZ, RZ, R9 ;  /* 0x000000ffff067224 */ /* 0x000fe200078e0009 */
[----:B------:R-:W-:Y:S01]  /*6560*/  IADD3 RZ, P1, R7, R8, RZ ;  /* 0x0000000807ff7210 */ /* 0x000fe20007f3e0ff */
[----:B------:R-:W-:-:S04]  /*6570*/  IMAD.X R7, RZ, RZ, RZ, P0 ;  /* 0x000000ffff077224 */ /* 0x000fc800000e06ff */
[----:B------:R-:W-:-:S08]  /*6580*/  IMAD.WIDE.U32.X R6, R17, UR7, R6, P1 ;  /* 0x0000000711067c25 */ /* 0x000fd000088e0406 */
.L_x_121:
[--C-:B------:R-:W-:Y:S01]  /*6590*/  SHF.R.U64 R17, R6, UR8, R7.reuse ;  /* 0x0000000806117c19 */ /* 0x100fe20008001207 */
[----:B------:R-:W-:Y:S01]  /*65a0*/  FMUL R20, R20, UR9 ;  /* 0x0000000914147c20 */ /* 0x000fe20008400000 */
[----:B------:R-:W0:Y:S01]  /*65b0*/  LDC R21, c[0x0][0x144] ;  /* 0x00005100ff157b82 */ /* 0x000e220000000800 */
[----:B-1----:R-:W-:Y:S01]  /*65c0*/  I2FP.F32.U32 R8, R19 ;  /* 0x0000001300087245 */ /* 0x002fe20000201000 */
[----:B------:R-:W-:Y:S01]  /*65d0*/  ULDC UR5, c[0x0][0x154] ;  /* 0x0000550000057ab9 */ /* 0x000fe20000000800 */
[----:B------:R-:W-:Y:S01]  /*65e0*/  SHF.R.U32.HI R6, RZ, UR8, R7 ;  /* 0x00000008ff067c19 */ /* 0x000fe20008011607 */
[----:B------:R-:W-:Y:S01]  /*65f0*/  ULDC.64 UR6, c[0x0][0x620] ;  /* 0x0001880000067ab9 */ /* 0x000fe20000000a00 */
[----:B------:R-:W-:Y:S01]  /*6600*/  IADD3 R7, P0, RZ, -R17, RZ ;  /* 0x80000011ff077210 */ /* 0x000fe20007f1e0ff */
[----:B------:R-:W1:Y:S01]  /*6610*/  F2I.U32.TRUNC.NTZ R20, R20 ;  /* 0x0000001400147305 */ /* 0x000e62000020f000 */
[----:B------:R-:W-:Y:S01]  /*6620*/  FMUL R8, R8, UR5 ;  /* 0x0000000508087c20 */ /* 0x000fe20008400000 */
[----:B------:R-:W2:Y:S01]  /*6630*/  LDC R22, c[0x0][0x148] ;  /* 0x00005200ff167b82 */ /* 0x000ea20000000800 */
[----:B------:R-:W-:Y:S01]  /*6640*/  ULDC UR5, c[0x0][0x618] ;  /* 0x0001860000057ab9 */ /* 0x000fe20000000800 */
[----:B------:R-:W-:-:S04]  /*6650*/  IMAD.X R6, RZ, RZ, ~R6, P0 ;  /* 0x000000ffff067224 */ /* 0x000fc800000e0e06 */
[----:B------:R-:W-:Y:S01]  /*6660*/  IMAD R6, R6, UR6, RZ ;  /* 0x0000000606067c24 */ /* 0x000fe2000f8e02ff */
[----:B------:R-:W3:Y:S03]  /*6670*/  F2I.U32.TRUNC.NTZ R8, R8 ;  /* 0x0000000800087305 */ /* 0x000ee6000020f000 */
[C---:B------:R-:W-:Y:S02]  /*6680*/  IMAD R9, R7.reuse, UR7, R6 ;  /* 0x0000000707097c24 */ /* 0x040fe4000f8e0206 */
[----:B------:R-:W-:Y:S01]  /*6690*/  IMAD.WIDE.U32 R6, R7, UR6, R4 ;  /* 0x0000000607067c25 */ /* 0x000fe2000f8e0004 */
[----:B------:R-:W-:Y:S02]  /*66a0*/  ULDC.64 UR6, c[0x0][0x640] ;  /* 0x0001900000067ab9 */ /* 0x000fe40000000a00 */
[----:B------:R-:W-:Y:S01]  /*66b0*/  ISETP.NE.U32.AND P0, PT, RZ, UR6, PT ;  /* 0x00000006ff007c0c */ /* 0x000fe2000bf05070 */
[----:B-1----:R-:W-:-:S02]  /*66c0*/  IMAD.MOV R20, RZ, RZ, -R20 ;  /* 0x000000ffff147224 */ /* 0x002fc400078e0a14 */
[----:B------:R-:W-:Y:S01]  /*66d0*/  IMAD.IADD R7, R7, 0x1, R9 ;  /* 0x0000000107077824 */ /* 0x000fe200078e0209 */
[----:B------:R-:W-:Y:S01]  /*66e0*/  ISETP.NE.AND.EX P0, PT, RZ, UR7, PT, P0 ;  /* 0x00000007ff007c0c */ /* 0x000fe2000bf05300 */
[----:B0-----:R-:W-:-:S03]  /*66f0*/  IMAD R18, R21, R20, R18 ;  /* 0x0000001415127224 */ /* 0x001fc600078e0212 */
[--C-:B------:R-:W-:Y:S01]  /*6700*/  SHF.R.U64 R20, R6, UR5, R7.reuse ;  /* 0x0000000506147c19 */ /* 0x100fe20008001207 */
[----:B---3--:R-:W-:Y:S01]  /*6710*/  IMAD.MOV R6, RZ, RZ, -R8 ;  /* 0x000000ffff067224 */ /* 0x008fe200078e0a08 */
[----:B------:R-:W-:Y:S01]  /*6720*/  SHF.R.U32.HI R7, RZ, UR5, R7 ;  /* 0x00000005ff077c19 */ /* 0x000fe20008011607 */
[----:B------:R-:W-:Y:S02]  /*6730*/  ULDC UR5, c[0x0][0x608] ;  /* 0x0001820000057ab9 */ /* 0x000fe40000000800 */
[----:B--2---:R-:W-:Y:S01]  /*6740*/  @P4 IMAD R18, R22, R6, R19 ;  /* 0x0000000616124224 */ /* 0x004fe200078e0213 */
[--C-:B------:R-:W-:Y:S02]  /*6750*/  SHF.R.U64 R22, R20, UR5, R7.reuse ;  /* 0x0000000514167c19 */ /* 0x100fe40008001207 */
[----:B------:R-:W-:Y:S01]  /*6760*/  SHF.R.U32.HI R7, RZ, UR5, R7 ;  /* 0x00000005ff077c19 */ /* 0x000fe20008011607 */
[----:B------:R-:W-:-:S03]  /*6770*/  ULDC UR5, c[0x0][0x658] ;  /* 0x0001960000057ab9 */ /* 0x000fc60000000800 */
[--C-:B------:R-:W-:Y:S02]  /*6780*/  SHF.R.U64 R19, R22, UR5, R7.reuse ;  /* 0x0000000516137c19 */ /* 0x100fe40008001207 */
[----:B------:R-:W-:-:S03]  /*6790*/  SHF.R.U32.HI R21, RZ, UR5, R7 ;  /* 0x00000005ff157c19 */ /* 0x000fc60008011607 */
[----:B------:R-:W-:Y:S02]  /*67a0*/  IMAD.MOV.U32 R8, RZ, RZ, R19 ;  /* 0x000000ffff087224 */ /* 0x000fe400078e0013 */
[----:B------:R-:W-:Y:S01]  /*67b0*/  IMAD.MOV.U32 R7, RZ, RZ, R21 ;  /* 0x000000ffff077224 */ /* 0x000fe200078e0015 */
[----:B------:R-:W-:Y:S06]  /*67c0*/  @!P0 BRA `(.L_x_122) ;  /* 0x00000000002c8947 */ /* 0x000fec0003800000 */
        /* <DEDUP_REMOVED lines=9> */
[----:B------:R-:W-:-:S04]  /*6860*/  IMAD.WIDE.U32.X R6, R21, UR7, R6, P1 ;  /* 0x0000000715067c25 */ /* 0x000fc800088e0406 */
[----:B------:R-:W-:-:S07]  /*6870*/  IMAD.MOV.U32 R8, RZ, RZ, R6 ;  /* 0x000000ffff087224 */ /* 0x000fce00078e0006 */
.L_x_122:
[----:B------:R-:W-:Y:S01]  /*6880*/  ULDC UR5, c[0x0][0x648] ;  /* 0x0001920000057ab9 */ /* 0x000fe20000000800 */
[----:B------:R-:W-:Y:S01]  /*6890*/  LOP3.LUT R6, R22, UR17, RZ, 0xc0, !PT ;  /* 0x0000001116067c12 */ /* 0x000fe2000f8ec0ff */
[----:B------:R-:W-:Y:S01]  /*68a0*/  ULDC UR6, c[0x0][0x610] ;  /* 0x0001840000067ab9 */ /* 0x000fe20000000800 */
[----:B------:R-:W-:Y:S01]  /*68b0*/  SHF.R.U64 R7, R8, UR5, R7 ;  /* 0x0000000508077c19 */ /* 0x000fe20008001207 */
[----:B------:R-:W-:Y:S01]  /*68c0*/  ULDC UR5, c[0x0][0x638] ;  /* 0x00018e0000057ab9 */ /* 0x000fe20000000800 */
[----:B------:R-:W-:-:S03]  /*68d0*/  LOP3.LUT R20, R20, UR4, RZ, 0xc0, !PT ;  /* 0x0000000414147c12 */ /* 0x000fc6000f8ec0ff */
[----:B------:R-:W-:Y:S02]  /*68e0*/  IMAD.MOV R8, RZ, RZ, -R7 ;  /* 0x000000ffff087224 */ /* 0x000fe400078e0a07 */
[----:B------:R-:W-:Y:S02]  /*68f0*/  IMAD R7, R7, UR18, R6 ;  /* 0x0000001207077c24 */ /* 0x000fe4000f8e0206 */
[----:B------:R-:W-:Y:S01]  /*6900*/  IMAD R19, R8, UR5, R19 ;  /* 0x0000000508137c24 */ /* 0x000fe2000f8e0213 */
[----:B------:R-:W-:Y:S01]  /*6910*/  ULDC UR5, c[0x0][0x600] ;  /* 0x0001800000057ab9 */ /* 0x000fe20000000800 */
[----:B------:R-:W-:Y:S02]  /*6920*/  IMAD R18, R7, UR6, R18 ;  /* 0x0000000607127c24 */ /* 0x000fe4000f8e0212 */
[----:B------:R-:W-:Y:S02]  /*6930*/  IMAD R19, R19, UR5, R20 ;  /* 0x0000000513137c24 */ /* 0x000fe4000f8e0214 */
[----:B------:R-:W-:-:S03]  /*6940*/  IMAD.MOV.U32 R7, RZ, RZ, 0x1 ;  /* 0x00000001ff077424 */ /* 0x000fc600078e00ff */
[----:B------:R-:W-:Y:S02]  /*6950*/  SEL R6, R19, R18, !P4 ;  /* 0x0000001213067207 */ /* 0x000fe40006000000 */
[----:B------:R-:W-:-:S07]  /*6960*/  SEL R18, R18, R19, !P4 ;  /* 0x0000001312127207 */ /* 0x000fce0006000000 */
.L_x_120:
[----:B------:R-:W-:Y:S05]  /*6970*/  BSYNC B1 ;  /* 0x0000000000017941 */ /* 0x000fea0003800000 */
.L_x_119:
[----:B------:R-:W-:-:S13]  /*6980*/  LOP3.LUT P0, RZ, R7, 0xff, RZ, 0xc0, !PT ;  /* 0x000000ff07ff7812 */ /* 0x000fda000780c0ff */
[----:B------:R-:W-:Y:S05]  /*6990*/  @P0 BRA `(.L_x_123) ;  /* 0xfffffff400480947 */ /* 0x000fea000383ffff */
[----:B------:R-:W-:Y:S05]  /*69a0*/  BSYNC B0 ;  /* 0x0000000000007941 */ /* 0x000fea0003800000 */
.L_x_112:
[----:B------:R-:W-:-:S03]  /*69b0*/  UMOV UR5, 0xffffffff ;  /* 0xffffffff00057882 */ /* 0x000fc60000000000 */
[----:B------:R-:W-:Y:S05]  /*69c0*/  BRA.DIV UR5, `(.L_x_124) ;  /* 0x0000000e05147947 */ /* 0x000fea000b800000 */
[----:B------:R-:W-:-:S13]  /*69d0*/  ELECT P0, URZ, PT ;  /* 0x00000000003f782f */ /* 0x000fda0003800000 */
.L_x_152:
[----:B------:R-:W-:Y:S04]  /*69e0*/  BSSY B0, `(.L_x_125) ;  /* 0x00000a9000007945 */ /* 0x000fe80003800000 */
[----:B------:R-:W-:Y:S05]  /*69f0*/  @!P0 BRA `(.L_x_126) ;  /* 0x00000008009c8947 */ /* 0x000fea0003800000 */
[----:B------:R-:W-:-:S04]  /*6a00*/  LOP3.LUT R2, R2, 0x2, RZ, 0xfc, !PT ;  /* 0x0000000202027812 */ /* 0x000fc800078efcff */
[----:B------:R-:W-:-:S13]  /*6a10*/  ISETP.NE.AND P0, PT, R2, 0x3, PT ;  /* 0x000000030200780c */ /* 0x000fda0003f05270 */
[----:B------:R-:W-:Y:S05]  /*6a20*/  @!P0 BRA `(.L_x_127) ;  /* 0x0000000000048947 */ /* 0x000fea0003800000 */
[----:B------:R-:W-:Y:S01]  /*6a30*/  BPT.TRAP 0x1 ;  /* 0x000000040000795c */ /* 0x000fe20000300000 */
.L_x_127:
[----:B------:R-:W0:Y:S01]  /*6a40*/  S2R R5, SR_CgaCtaId ;  /* 0x0000000000057919 */ /* 0x000e220000008800 */
[----:B------:R-:W-:Y:S02]  /*6a50*/  MOV R0, 0x400 ;  /* 0x0000040000007802 */ /* 0x000fe40000000f00 */
[----:B------:R-:W-:Y:S02]  /*6a60*/  SHF.L.U32 R4, R3, 0x1f, RZ ;  /* 0x0000001f03047819 */ /* 0x000fe400000006ff */
[----:B0-----:R-:W-:-:S05]  /*6a70*/  LEA R0, R5, R0, 0x18 ;  /* 0x0000000005007211 */ /* 0x001fca00078ec0ff */
[----:B------:R-:W-:-:S04]  /*6a80*/  VIADD R0, R0, 0x90 ;  /* 0x0000009000007836 */ /* 0x000fc80000000000 */
[C---:B------:R-:W-:Y:S02]  /*6a90*/  IMAD R7, R15.reuse, 0x8, R0 ;  /* 0x000000080f077824 */ /* 0x040fe400078e0200 */
[----:B------:R-:W-:Y:S02]  /*6aa0*/  VIADD R15, R15, 0x1 ;  /* 0x000000010f0f7836 */ /* 0x000fe40000000000 */
[----:B------:R-:W0:Y:S03]  /*6ab0*/  SYNCS.PHASECHK.TRANS64.TRYWAIT P0, [R7+URZ], R4 ;  /* 0x00000004070075a7 */ /* 0x000e26000800017f */
[----:B------:R-:W-:-:S04]  /*6ac0*/  ISETP.NE.AND P1, PT, R15, 0x12, PT ;  /* 0x000000120f00780c */ /* 0x000fc80003f25270 */
[----:B------:R-:W-:Y:S02]  /*6ad0*/  SEL R2, RZ, 0x1, P1 ;  /* 0x00000001ff027807 */ /* 0x000fe40000800000 */
[----:B------:R-:W-:Y:S02]  /*6ae0*/  SEL R15, R15, RZ, P1 ;  /* 0x000000ff0f0f7207 */ /* 0x000fe40000800000 */
[----:B------:R-:W-:-:S03]  /*6af0*/  LOP3.LUT R6, R3, R2, RZ, 0x3c, !PT ;  /* 0x0000000203067212 */ /* 0x000fc600078e3cff */
[----:B------:R-:W-:Y:S01]  /*6b00*/  IMAD R8, R15, 0x8, R0 ;  /* 0x000000080f087824 */ /* 0x000fe200078e0200 */
[----:B------:R-:W-:Y:S01]  /*6b10*/  SHF.L.U32 R5, R6, 0x1f, RZ ;  /* 0x0000001f06057819 */ /* 0x000fe200000006ff */
[----:B0-----:R-:W-:Y:S06]  /*6b20*/  @!P0 BRA `(.L_x_128) ;  /* 0x0000000800dc8947 */ /* 0x001fec0003800000 */
.L_x_153:
[----:B------:R-:W1:Y:S01]  /*6b30*/  SYNCS.PHASECHK.TRANS64.TRYWAIT P0, [R8+URZ], R5 ;  /* 0x00000005080075a7 */ /* 0x000e62000800017f */
[----:B------:R-:W-:-:S05]  /*6b40*/  VIADD R2, R15, 0x1 ;  /* 0x000000010f027836 */ /* 0x000fca0000000000 */
[----:B------:R-:W-:-:S04]  /*6b50*/  ISETP.NE.AND P1, PT, R2, 0x12, PT ;  /* 0x000000120200780c */ /* 0x000fc80003f25270 */
[----:B------:R-:W-:Y:S02]  /*6b60*/  SEL R3, RZ, 0x1, P1 ;  /* 0x00000001ff037807 */ /* 0x000fe40000800000 */
[----:B0-----:R-:W-:Y:S02]  /*6b70*/  SEL R7, R2, RZ, P1 ;  /* 0x000000ff02077207 */ /* 0x001fe40000800000 */
[----:B------:R-:W-:-:S03]  /*6b80*/  LOP3.LUT R6, R6, R3, RZ, 0x3c, !PT ;  /* 0x0000000306067212 */ /* 0x000fc600078e3cff */
[----:B------:R-:W-:Y:S01]  /*6b90*/  IMAD R9, R7, 0x8, R0 ;  /* 0x0000000807097824 */ /* 0x000fe200078e0200 */
[----:B------:R-:W-:Y:S01]  /*6ba0*/  SHF.L.U32 R4, R6, 0x1f, RZ ;  /* 0x0000001f06047819 */ /* 0x000fe200000006ff */
[----:B-1----:R-:W-:Y:S06]  /*6bb0*/  @!P0 BRA `(.L_x_129) ;  /* 0x0000000800cc8947 */ /* 0x002fec0003800000 */
.L_x_154:
[----:B------:R-:W1:Y:S01]  /*6bc0*/  SYNCS.PHASECHK.TRANS64.TRYWAIT P0, [R9+URZ], R4 ;  /* 0x00000004090075a7 */ /* 0x000e62000800017f */
[----:B------:R-:W-:-:S05]  /*6bd0*/  VIADD R2, R7, 0x1 ;  /* 0x0000000107027836 */ /* 0x000fca0000000000 */
[----:B------:R-:W-:-:S04]  /*6be0*/  ISETP.NE.AND P1, PT, R2, 0x12, PT ;  /* 0x000000120200780c */ /* 0x000fc80003f25270 */
[----:B------:R-:W-:Y:S02]  /*6bf0*/  SEL R3, RZ, 0x1, P1 ;  /* 0x00000001ff037807 */ /* 0x000fe40000800000 */
[----:B------:R-:W-:Y:S02]  /*6c00*/  SEL R7, R2, RZ, P1 ;  /* 0x000000ff02077207 */ /* 0x000fe40000800000 */
[----:B------:R-:W-:-:S03]  /*6c10*/  LOP3.LUT R6, R6, R3, RZ, 0x3c, !PT ;  /* 0x0000000306067212 */ /* 0x000fc600078e3cff */
[----:B0-----:R-:W-:Y:S01]  /*6c20*/  IMAD R8, R7, 0x8, R0 ;  /* 0x0000000807087824 */ /* 0x001fe200078e0200 */
[----:B------:R-:W-:Y:S01]  /*6c30*/  SHF.L.U32 R5, R6, 0x1f, RZ ;  /* 0x0000001f06057819 */ /* 0x000fe200000006ff */
[----:B-1----:R-:W-:Y:S06]  /*6c40*/  @!P0 BRA `(.L_x_130) ;  /* 0x0000000800bc8947 */ /* 0x002fec0003800000 */
.L_x_155:
        /* <DEDUP_REMOVED lines=9> */
.L_x_156:
        /* <DEDUP_REMOVED lines=9> */
.L_x_157:
        /* <DEDUP_REMOVED lines=9> */
.L_x_158:
        /* <DEDUP_REMOVED lines=9> */
.L_x_159:
        /* <DEDUP_REMOVED lines=9> */
.L_x_160:
        /* <DEDUP_REMOVED lines=9> */
.L_x_161:
        /* <DEDUP_REMOVED lines=9> */
.L_x_162:
        /* <DEDUP_REMOVED lines=9> */
.L_x_163:
        /* <DEDUP_REMOVED lines=9> */
.L_x_164:
        /* <DEDUP_REMOVED lines=9> */
.L_x_165:
        /* <DEDUP_REMOVED lines=9> */
.L_x_166:
        /* <DEDUP_REMOVED lines=9> */
.L_x_167:
[----:B------:R-:W1:Y:S01]  /*7310*/  SYNCS.PHASECHK.TRANS64.TRYWAIT P0, [R8+URZ], R5 ;  /* 0x00000005080075a7 */ /* 0x000e62000800017f */
[----:B------:R-:W-:-:S05]  /*7320*/  VIADD R2, R7, 0x1 ;  /* 0x0000000107027836 */ /* 0x000fca0000000000 */
[----:B------:R-:W-:-:S04]  /*7330*/  ISETP.NE.AND P1, PT, R2, 0x12, PT ;  /* 0x000000120200780c */ /* 0x000fc80003f25270 */
[----:B------:R-:W-:Y:S02]  /*7340*/  SEL R3, RZ, 0x1, P1 ;  /* 0x00000001ff037807 */ /* 0x000fe40000800000 */
[----:B------:R-:W-:Y:S02]  /*7350*/  SEL R7, R2, RZ, P1 ;  /* 0x000000ff02077207 */ /* 0x000fe40000800000 */
[----:B0-----:R-:W-:-:S03]  /*7360*/  LOP3.LUT R9, R6, R3, RZ, 0x3c, !PT ;  /* 0x0000000306097212 */ /* 0x001fc600078e3cff */
[----:B------:R-:W-:Y:S01]  /*7370*/  IMAD R11, R7, 0x8, R0 ;  /* 0x00000008070b7824 */ /* 0x000fe200078e0200 */
[----:B------:R-:W-:Y:S01]  /*7380*/  SHF.L.U32 R6, R9, 0x1f, RZ ;  /* 0x0000001f09067819 */ /* 0x000fe200000006ff */
[----:B-1----:R-:W-:Y:S06]  /*7390*/  @!P0 BRA `(.L_x_143) ;  /* 0x0000000400ec8947 */ /* 0x002fec0003800000 */
.L_x_168:
[----:B------:R-:W1:Y:S01]  /*73a0*/  SYNCS.PHASECHK.TRANS64.TRYWAIT P0, [R11+URZ], R6 ;  /* 0x000000060b0075a7 */ /* 0x000e62000800017f */
[----:B------:R-:W-:-:S05]  /*73b0*/  VIADD R2, R7, 0x1 ;  /* 0x0000000107027836 */ /* 0x000fca0000000000 */
[----:B------:R-:W-:-:S04]  /*73c0*/  ISETP.NE.AND P1, PT, R2, 0x12, PT ;  /* 0x000000120200780c */ /* 0x000fc80003f25270 */
[----:B------:R-:W-:Y:S02]  /*73d0*/  SEL R4, RZ, 0x1, P1 ;  /* 0x00000001ff047807 */ /* 0x000fe40000800000 */
[----:B------:R-:W-:Y:S02]  /*73e0*/  SEL R3, R2, RZ, P1 ;  /* 0x000000ff02037207 */ /* 0x000fe40000800000 */
[----:B------:R-:W-:Y:S01]  /*73f0*/  LOP3.LUT R4, R9, R4, RZ, 0x3c, !PT ;  /* 0x0000000409047212 */ /* 0x000fe200078e3cff */
[----:B-1----:R-:W-:Y:S06]  /*7400*/  @!P0 BRA `(.L_x_144) ;  /* 0x0000000400e48947 */ /* 0x002fec0003800000 */
.L_x_169:
[----:B------:R-:W-:Y:S01]  /*7410*/  IMAD R3, R3, 0x8, R0 ;  /* 0x0000000803037824 */ /* 0x000fe200078e0200 */
[----:B------:R-:W-:-:S07]  /*7420*/  SHF.L.U32 R0, R4, 0x1f, RZ ;  /* 0x0000001f04007819 */ /* 0x000fce00000006ff */
.L_x_145:
[----:B--2---:R2:W3:Y:S02]  /*7430*/  SYNCS.PHASECHK.TRANS64.TRYWAIT P0, [R3+URZ], R0 ;  /* 0x00000000030075a7 */ /* 0x0044e4000800017f */
[----:B---3--:R-:W-:Y:S05]  /*7440*/  @!P0 NANOSLEEP.SYNCS 0x989680 ;  /* 0x009896800000895d */ /* 0x008fea0003900000 */
[----:B------:R-:W3:Y:S02]  /*7450*/  @!P0 SYNCS.PHASECHK.TRANS64 P0, [R3+URZ], R0 ;  /* 0x00000000030085a7 */ /* 0x000ee4000800007f */
[----:B---3--:R-:W-:Y:S05]  /*7460*/  @!P0 BRA `(.L_x_145) ;  /* 0xfffffffc00f08947 */ /* 0x008fea000383ffff */
.L_x_126:
[----:B------:R-:W-:Y:S05]  /*7470*/  BSYNC B0 ;  /* 0x0000000000007941 */ /* 0x000fea0003800000 */
.L_x_125:
[----:B------:R-:W-:Y:S05]  /*7480*/  EXIT ;  /* 0x000000000000794d */ /* 0x000fea0003800000 */
.L_x_22:
[----:B-1----:R-:W-:-:S04]  /*7490*/  IMAD.U32 R9, RZ, RZ, UR6 ;  /* 0x00000006ff097e24 */ /* 0x002fc8000f8e00ff */
[----:B------:R1:W3:Y:S03]  /*74a0*/  SYNCS.PHASECHK.TRANS64.TRYWAIT P0, [R9+URZ], R8 ;  /* 0x00000008090075a7 */ /* 0x0002e6000800017f */
[----:B---3--:R-:W-:Y:S05]  /*74b0*/  @!P0 NANOSLEEP.SYNCS 0x989680 ;  /* 0x009896800000895d */ /* 0x008fea0003900000 */
[----:B------:R-:W3:Y:S02]  /*74c0*/  @!P0 SYNCS.PHASECHK.TRANS64 P0, [R9+URZ], R8 ;  /* 0x00000008090085a7 */ /* 0x000ee4000800007f */
[----:B---3--:R-:W-:Y:S05]  /*74d0*/  @!P0 BRA `(.L_x_22) ;  /* 0xfffffffc00ec8947 */ /* 0x008fea000383ffff */
[----:B------:R-:W-:Y:S05]  /*74e0*/  BRA `(.L_x_21) ;  /* 0xffffffa000c87947 */ /* 0x000fea000383ffff */
.L_x_28:
[----:B-1----:R-:W-:-:S04]  /*74f0*/  IMAD.U32 R11, RZ, RZ, UR12 ;  /* 0x0000000cff0b7e24 */ /* 0x002fc8000f8e00ff */
[----:B------:R1:W3:Y:S03]  /*7500*/  SYNCS.PHASECHK.TRANS64.TRYWAIT P0, [R11+URZ], R10 ;  /* 0x0000000a0b0075a7 */ /* 0x0002e6000800017f */
[----:B---3--:R-:W-:Y:S05]  /*7510*/  @!P0 NANOSLEEP.SYNCS 0x989680 ;  /* 0x009896800000895d */ /* 0x008fea0003900000 */
[----:B------:R-:W3:Y:S02]  /*7520*/  @!P0 SYNCS.PHASECHK.TRANS64 P0, [R11+URZ], R10 ;  /* 0x0000000a0b0085a7 */ /* 0x000ee4000800007f */
[----:B---3--:R-:W-:Y:S05]  /*7530*/  @!P0 BRA `(.L_x_28) ;  /* 0xfffffffc00ec8947 */ /* 0x008fea000383ffff */
[----:B------:R-:W-:Y:S05]  /*7540*/  BRA `(.L_x_27) ;  /* 0xffffffa800507947 */ /* 0x000fea000383ffff */
.L_x_113:
[----:B------:R-:W-:Y:S01]  /*7550*/  BSSY B1, `(.L_x_146) ;  /* 0x0000006000017945 */ /* 0x000fe20003800000 */
[----:B------:R-:W-:-:S07]  /*7560*/  IMAD.MOV.U32 R7, RZ, RZ, -0x1 ;  /* 0xffffffffff077424 */ /* 0x000fce00078e00ff */
[----:B------:R-:W-:Y:S05]  /*7570*/  WARPSYNC.COLLECTIVE R7, `(.L_x_147) ;  /* 0x00000000070c7348 */ /* 0x000fea0003c00000 */
[----:B------:R-:W-:Y:S02]  /*7580*/  ELECT P0, UR62, PT ;  /* 0x00000000003e782f */ /* 0x000fe40003800000 */
[----:B------:R-:W-:Y:S01]  /*7590*/  MOV R7, UR62 ;  /* 0x0000003e00077c02 */ /* 0x000fe20008000f00 */
[----:B------:R-:W-:Y:S10]  /*75a0*/  ENDCOLLECTIVE ;  /* 0x000000000000791b */ /* 0x000ff40003800000 */
.L_x_147:
[----:B------:R-:W-:Y:S05]  /*75b0*/  BSYNC B1 ;  /* 0x0000000000017941 */ /* 0x000fea0003800000 */
.L_x_146:
[----:B------:R-:W-:Y:S05]  /*75c0*/  BRA `(.L_x_148) ;  /* 0xffffffe800487947 */ /* 0x000fea000383ffff */
.L_x_116:
[----:B0-----:R0:W1:Y:S02]  /*75d0*/  SYNCS.PHASECHK.TRANS64.TRYWAIT P0, [R21+URZ+0x90], R8 ;  /* 0x00009008150075a7 */ /* 0x001064000800017f */
[----:B-1----:R-:W-:Y:S05]  /*75e0*/  @!P0 NANOSLEEP.SYNCS 0x989680 ;  /* 0x009896800000895d */ /* 0x002fea0003900000 */
[----:B------:R-:W1:Y:S02]  /*75f0*/  @!P0 SYNCS.PHASECHK.TRANS64 P0, [R21+URZ+0x90], R8 ;  /* 0x00009008150085a7 */ /* 0x000e64000800007f */
[----:B-1----:R-:W-:Y:S05]  /*7600*/  @!P0 BRA `(.L_x_116) ;  /* 0xfffffffc00f08947 */ /* 0x002fea000383ffff */
[----:B------:R-:W-:Y:S05]  /*7610*/  BRA `(.L_x_149) ;  /* 0xffffffe800807947 */ /* 0x000fea000383ffff */
.L_x_124:
[----:B------:R-:W-:Y:S01]  /*7620*/  BSSY B0, `(.L_x_150) ;  /* 0x0000006000007945 */ /* 0x000fe20003800000 */
[----:B------:R-:W-:-:S07]  /*7630*/  IMAD.MOV.U32 R7, RZ, RZ, -0x1 ;  /* 0xffffffffff077424 */ /* 0x000fce00078e00ff */
[----:B------:R-:W-:Y:S05]  /*7640*/  WARPSYNC.COLLECTIVE R7, `(.L_x_151) ;  /* 0x00000000070c7348 */ /* 0x000fea0003c00000 */
[----:B------:R-:W-:Y:S02]  /*7650*/  ELECT P0, UR62, PT ;  /* 0x00000000003e782f */ /* 0x000fe40003800000 */
[----:B------:R-:W-:Y:S01]  /*7660*/  MOV R7, UR62 ;  /* 0x0000003e00077c02 */ /* 0x000fe20008000f00 */
[----:B------:R-:W-:Y:S10]  /*7670*/  ENDCOLLECTIVE ;  /* 0x000000000000791b */ /* 0x000ff40003800000 */
.L_x_151:
[----:B------:R-:W-:Y:S05]  /*7680*/  BSYNC B0 ;  /* 0x0000000000007941 */ /* 0x000fea0003800000 */
.L_x_150:
[----:B------:R-:W-:Y:S05]  /*7690*/  BRA `(.L_x_152) ;  /* 0xfffffff000d07947 */ /* 0x000fea000383ffff */
.L_x_128:
[----:B0-----:R0:W1:Y:S02]  /*76a0*/  SYNCS.PHASECHK.TRANS64.TRYWAIT P0, [R7+URZ], R4 ;  /* 0x00000004070075a7 */ /* 0x001064000800017f */
[----:B-1----:R-:W-:Y:S05]  /*76b0*/  @!P0 NANOSLEEP.SYNCS 0x989680 ;  /* 0x009896800000895d */ /* 0x002fea0003900000 */
[----:B------:R-:W1:Y:S02]  /*76c0*/  @!P0 SYNCS.PHASECHK.TRANS64 P0, [R7+URZ], R4 ;  /* 0x00000004070085a7 */ /* 0x000e64000800007f */
[----:B-1----:R-:W-:Y:S05]  /*76d0*/  @!P0 BRA `(.L_x_128) ;  /* 0xfffffffc00f08947 */ /* 0x002fea000383ffff */
[----:B------:R-:W-:Y:S05]  /*76e0*/  BRA `(.L_x_153) ;  /* 0xfffffff400107947 */ /* 0x000fea000383ffff */
.L_x_129:
[----:B0-----:R0:W1:Y:S02]  /*76f0*/  SYNCS.PHASECHK.TRANS64.TRYWAIT P0, [R8+URZ], R5 ;  /* 0x00000005080075a7 */ /* 0x001064000800017f */
[----:B-1----:R-:W-:Y:S05]  /*7700*/  @!P0 NANOSLEEP.SYNCS 0x989680 ;  /* 0x009896800000895d */ /* 0x002fea0003900000 */
[----:B------:R-:W1:Y:S02]  /*7710*/  @!P0 SYNCS.PHASECHK.TRANS64 P0, [R8+URZ], R5 ;  /* 0x00000005080085a7 */ /* 0x000e64000800007f */
[----:B-1----:R-:W-:Y:S05]  /*7720*/  @!P0 BRA `(.L_x_129) ;  /* 0xfffffffc00f08947 */ /* 0x002fea000383ffff */
[----:B------:R-:W-:Y:S05]  /*7730*/  BRA `(.L_x_154) ;  /* 0xfffffff400207947 */ /* 0x000fea000383ffff */
.L_x_130:
[----:B0-----:R0:W1:Y:S02]  /*7740*/  SYNCS.PHASECHK.TRANS64.TRYWAIT P0, [R9+URZ], R4 ;  /* 0x00000004090075a7 */ /* 0x001064000800017f */
[----:B-1----:R-:W-:Y:S05]  /*7750*/  @!P0 NANOSLEEP.SYNCS 0x989680 ;  /* 0x009896800000895d */ /* 0x002fea0003900000 */
[----:B------:R-:W1:Y:S02]  /*7760*/  @!P0 SYNCS.PHASECHK.TRANS64 P0, [R9+URZ], R4 ;  /* 0x00000004090085a7 */ /* 0x000e64000800007f */
[----:B-1----:R-:W-:Y:S05]  /*7770*/  @!P0 BRA `(.L_x_130) ;  /* 0xfffffffc00f08947 */ /* 0x002fea000383ffff */
[----:B------:R-:W-:Y:S05]  /*7780*/  BRA `(.L_x_155) ;  /* 0xfffffff400307947 */ /* 0x000fea000383ffff */
.L_x_131:
[----:B0-----:R0:W1:Y:S02]  /*7790*/  SYNCS.PHASECHK.TRANS64.TRYWAIT P0, [R8+URZ], R5 ;  /* 0x00000005080075a7 */ /* 0x001064000800017f */
[----:B-1----:R-:W-:Y:S05]  /*77a0*/  @!P0 NANOSLEEP.SYNCS 0x989680 ;  /* 0x009896800000895d */ /* 0x002fea0003900000 */
[----:B------:R-:W1:Y:S02]  /*77b0*/  @!P0 SYNCS.PHASECHK.TRANS64 P0, [R8+URZ], R5 ;  /* 0x00000005080085a7 */ /* 0x000e64000800007f */
[----:B-1----:R-:W-:Y:S05]  /*77c0*/  @!P0 BRA `(.L_x_131) ;  /* 0xfffffffc00f08947 */ /* 0x002fea000383ffff */
[----:B------:R-:W-:Y:S05]  /*77d0*/  BRA `(.L_x_156) ;  /* 0xfffffff400407947 */ /* 0x000fea000383ffff */
.L_x_132:
[----:B0-----:R0:W1:Y:S02]  /*77e0*/  SYNCS.PHASECHK.TRANS64.TRYWAIT P0, [R9+URZ], R4 ;  /* 0x00000004090075a7 */ /* 0x001064000800017f */
[----:B-1----:R-:W-:Y:S05]  /*77f0*/  @!P0 NANOSLEEP.SYNCS 0x989680 ;  /* 0x009896800000895d */ /* 0x002fea0003900000 */
[----:B------:R-:W1:Y:S02]  /*7800*/  @!P0 SYNCS.PHASECHK.TRANS64 P0, [R9+URZ], R4 ;  /* 0x00000004090085a7 */ /* 0x000e64000800007f */
[----:B-1----:R-:W-:Y:S05]  /*7810*/  @!P0 BRA `(.L_x_132) ;  /* 0xfffffffc00f08947 */ /* 0x002fea000383ffff */
[----:B------:R-:W-:Y:S05]  /*7820*/  BRA `(.L_x_157) ;  /* 0xfffffff400507947 */ /* 0x000fea000383ffff */
.L_x_133:
[----:B0-----:R0:W1:Y:S02]  /*7830*/  SYNCS.PHASECHK.TRANS64.TRYWAIT P0, [R8+URZ], R5 ;  /* 0x00000005080075a7 */ /* 0x001064000800017f */
[----:B-1----:R-:W-:Y:S05]  /*7840*/  @!P0 NANOSLEEP.SYNCS 0x989680 ;  /* 0x009896800000895d */ /* 0x002fea0003900000 */
[----:B------:R-:W1:Y:S02]  /*7850*/  @!P0 SYNCS.PHASECHK.TRANS64 P0, [R8+URZ], R5 ;  /* 0x00000005080085a7 */ /* 0x000e64000800007f */
[----:B-1----:R-:W-:Y:S05]  /*7860*/  @!P0 BRA `(.L_x_133) ;  /* 0xfffffffc00f08947 */ /* 0x002fea000383ffff */
[----:B------:R-:W-:Y:S05]  /*7870*/  BRA `(.L_x_158) ;  /* 0xfffffff400607947 */ /* 0x000fea000383ffff */
.L_x_134:
[----:B0-----:R0:W1:Y:S02]  /*7880*/  SYNCS.PHASECHK.TRANS64.TRYWAIT P0, [R9+URZ], R4 ;  /* 0x00000004090075a7 */ /* 0x001064000800017f */
[----:B-1----:R-:W-:Y:S05]  /*7890*/  @!P0 NANOSLEEP.SYNCS 0x989680 ;  /* 0x009896800000895d */ /* 0x002fea0003900000 */
[----:B------:R-:W1:Y:S02]  /*78a0*/  @!P0 SYNCS.PHASECHK.TRANS64 P0, [R9+URZ], R4 ;  /* 0x00000004090085a7 */ /* 0x000e64000800007f */
[----:B-1----:R-:W-:Y:S05]  /*78b0*/  @!P0 BRA `(.L_x_134) ;  /* 0xfffffffc00f08947 */ /* 0x002fea000383ffff */
[----:B------:R-:W-:Y:S05]  /*78c0*/  BRA `(.L_x_159) ;  /* 0xfffffff400707947 */ /* 0x000fea000383ffff */
.L_x_135:
[----:B0-----:R0:W1:Y:S02]  /*78d0*/  SYNCS.PHASECHK.TRANS64.TRYWAIT P0, [R8+URZ], R5 ;  /* 0x00000005080075a7 */ /* 0x001064000800017f */
[----:B-1----:R-:W-:Y:S05]  /*78e0*/  @!P0 NANOSLEEP.SYNCS 0x989680 ;  /* 0x009896800000895d */ /* 0x002fea0003900000 */
[----:B------:R-:W1:Y:S02]  /*78f0*/  @!P0 SYNCS.PHASECHK.TRANS64 P0, [R8+URZ], R5 ;  /* 0x00000005080085a7 */ /* 0x000e64000800007f */
[----:B-1----:R-:W-:Y:S05]  /*7900*/  @!P0 BRA `(.L_x_135) ;  /* 0xfffffffc00f08947 */ /* 0x002fea000383ffff */
[----:B------:R-:W-:Y:S05]  /*7910*/  BRA `(.L_x_160) ;  /* 0xfffffff400807947 */ /* 0x000fea000383ffff */
.L_x_136:
[----:B0-----:R0:W1:Y:S02]  /*7920*/  SYNCS.PHASECHK.TRANS64.TRYWAIT P0, [R9+URZ], R4 ;  /* 0x00000004090075a7 */ /* 0x001064000800017f */
[----:B-1----:R-:W-:Y:S05]  /*7930*/  @!P0 NANOSLEEP.SYNCS 0x989680 ;  /* 0x009896800000895d */ /* 0x002fea0003900000 */
[----:B------:R-:W1:Y:S02]  /*7940*/  @!P0 SYNCS.PHASECHK.TRANS64 P0, [R9+URZ], R4 ;  /* 0x00000004090085a7 */ /* 0x000e64000800007f */
[----:B-1----:R-:W-:Y:S05]  /*7950*/  @!P0 BRA `(.L_x_136) ;  /* 0xfffffffc00f08947 */ /* 0x002fea000383ffff */
[----:B------:R-:W-:Y:S05]  /*7960*/  BRA `(.L_x_161) ;  /* 0xfffffff400907947 */ /* 0x000fea000383ffff */
.L_x_137:
[----:B0-----:R0:W1:Y:S02]  /*7970*/  SYNCS.PHASECHK.TRANS64.TRYWAIT P0, [R8+URZ], R5 ;  /* 0x00000005080075a7 */ /* 0x001064000800017f */
[----:B-1----:R-:W-:Y:S05]  /*7980*/  @!P0 NANOSLEEP.SYNCS 0x989680 ;  /* 0x009896800000895d */ /* 0x002fea0003900000 */
[----:B------:R-:W1:Y:S02]  /*7990*/  @!P0 SYNCS.PHASECHK.TRANS64 P0, [R8+URZ], R5 ;  /* 0x00000005080085a7 */ /* 0x000e64000800007f */
[----:B-1----:R-:W-:Y:S05]  /*79a0*/  @!P0 BRA `(.L_x_137) ;  /* 0xfffffffc00f08947 */ /* 0x002fea000383ffff */
[----:B------:R-:W-:Y:S05]  /*79b0*/  BRA `(.L_x_162) ;  /* 0xfffffff400a07947 */ /* 0x000fea000383ffff */
.L_x_138:
[----:B0-----:R0:W1:Y:S02]  /*79c0*/  SYNCS.PHASECHK.TRANS64.TRYWAIT P0, [R9+URZ], R4 ;  /* 0x00000004090075a7 */ /* 0x001064000800017f */
[----:B-1----:R-:W-:Y:S05]  /*79d0*/  @!P0 NANOSLEEP.SYNCS 0x989680 ;  /* 0x009896800000895d */ /* 0x002fea0003900000 */
[----:B------:R-:W1:Y:S02]  /*79e0*/  @!P0 SYNCS.PHASECHK.TRANS64 P0, [R9+URZ], R4 ;  /* 0x00000004090085a7 */ /* 0x000e64000800007f */
[----:B-1----:R-:W-:Y:S05]  /*79f0*/  @!P0 BRA `(.L_x_138) ;  /* 0xfffffffc00f08947 */ /* 0x002fea000383ffff */
[----:B------:R-:W-:Y:S05]  /*7a00*/  BRA `(.L_x_163) ;  /* 0xfffffff400b07947 */ /* 0x000fea000383ffff */
.L_x_139:
[----:B0-----:R0:W1:Y:S02]  /*7a10*/  SYNCS.PHASECHK.TRANS64.TRYWAIT P0, [R8+URZ], R5 ;  /* 0x00000005080075a7 */ /* 0x001064000800017f */
[----:B-1----:R-:W-:Y:S05]  /*7a20*/  @!P0 NANOSLEEP.SYNCS 0x989680 ;  /* 0x009896800000895d */ /* 0x002fea0003900000 */
[----:B------:R-:W1:Y:S02]  /*7a30*/  @!P0 SYNCS.PHASECHK.TRANS64 P0, [R8+URZ], R5 ;  /* 0x00000005080085a7 */ /* 0x000e64000800007f */
[----:B-1----:R-:W-:Y:S05]  /*7a40*/  @!P0 BRA `(.L_x_139) ;  /* 0xfffffffc00f08947 */ /* 0x002fea000383ffff */
[----:B------:R-:W-:Y:S05]  /*7a50*/  BRA `(.L_x_164) ;  /* 0xfffffff400c07947 */ /* 0x000fea000383ffff */
.L_x_140:
[----:B0-----:R0:W1:Y:S02]  /*7a60*/  SYNCS.PHASECHK.TRANS64.TRYWAIT P0, [R9+URZ], R4 ;  /* 0x00000004090075a7 */ /* 0x001064000800017f */
[----:B-1----:R-:W-:Y:S05]  /*7a70*/  @!P0 NANOSLEEP.SYNCS 0x989680 ;  /* 0x009896800000895d */ /* 0x002fea0003900000 */
[----:B------:R-:W1:Y:S02]  /*7a80*/  @!P0 SYNCS.PHASECHK.TRANS64 P0, [R9+URZ], R4 ;  /* 0x00000004090085a7 */ /* 0x000e64000800007f */
[----:B-1----:R-:W-:Y:S05]  /*7a90*/  @!P0 BRA `(.L_x_140) ;  /* 0xfffffffc00f08947 */ /* 0x002fea000383ffff */
[----:B------:R-:W-:Y:S05]  /*7aa0*/  BRA `(.L_x_165) ;  /* 0xfffffff400d07947 */ /* 0x000fea000383ffff */
.L_x_141:
[----:B0-----:R0:W1:Y:S02]  /*7ab0*/  SYNCS.PHASECHK.TRANS64.TRYWAIT P0, [R8+URZ], R5 ;  /* 0x00000005080075a7 */ /* 0x001064000800017f */
[----:B-1----:R-:W-:Y:S05]  /*7ac0*/  @!P0 NANOSLEEP.SYNCS 0x989680 ;  /* 0x009896800000895d */ /* 0x002fea0003900000 */
[----:B------:R-:W1:Y:S02]  /*7ad0*/  @!P0 SYNCS.PHASECHK.TRANS64 P0, [R8+URZ], R5 ;  /* 0x00000005080085a7 */ /* 0x000e64000800007f */
[----:B-1----:R-:W-:Y:S05]  /*7ae0*/  @!P0 BRA `(.L_x_141) ;  /* 0xfffffffc00f08947 */ /* 0x002fea000383ffff */
[----:B------:R-:W-:Y:S05]  /*7af0*/  BRA `(.L_x_166) ;  /* 0xfffffff400e07947 */ /* 0x000fea000383ffff */
.L_x_142:
[----:B0-----:R0:W1:Y:S02]  /*7b00*/  SYNCS.PHASECHK.TRANS64.TRYWAIT P0, [R9+URZ], R4 ;  /* 0x00000004090075a7 */ /* 0x001064000800017f */
[----:B-1----:R-:W-:Y:S05]  /*7b10*/  @!P0 NANOSLEEP.SYNCS 0x989680 ;  /* 0x009896800000895d */ /* 0x002fea0003900000 */
[----:B------:R-:W1:Y:S02]  /*7b20*/  @!P0 SYNCS.PHASECHK.TRANS64 P0, [R9+URZ], R4 ;  /* 0x00000004090085a7 */ /* 0x000e64000800007f */
[----:B-1----:R-:W-:Y:S05]  /*7b30*/  @!P0 BRA `(.L_x_142) ;  /* 0xfffffffc00f08947 */ /* 0x002fea000383ffff */
[----:B------:R-:W-:Y:S05]  /*7b40*/  BRA `(.L_x_167) ;  /* 0xfffffff400f07947 */ /* 0x000fea000383ffff */
.L_x_143:
[----:B0-----:R0:W1:Y:S02]  /*7b50*/  SYNCS.PHASECHK.TRANS64.TRYWAIT P0, [R8+URZ], R5 ;  /* 0x00000005080075a7 */ /* 0x001064000800017f */
[----:B-1----:R-:W-:Y:S05]  /*7b60*/  @!P0 NANOSLEEP.SYNCS 0x989680 ;  /* 0x009896800000895d */ /* 0x002fea0003900000 */
[----:B------:R-:W1:Y:S02]  /*7b70*/  @!P0 SYNCS.PHASECHK.TRANS64 P0, [R8+URZ], R5 ;  /* 0x00000005080085a7 */ /* 0x000e64000800007f */
[----:B-1----:R-:W-:Y:S05]  /*7b80*/  @!P0 BRA `(.L_x_143) ;  /* 0xfffffffc00f08947 */ /* 0x002fea000383ffff */
[----:B------:R-:W-:Y:S05]  /*7b90*/  BRA `(.L_x_168) ;  /* 0xfffffff800007947 */ /* 0x000fea000383ffff */
.L_x_144:
[----:B-1----:R1:W2:Y:S02]  /*7ba0*/  SYNCS.PHASECHK.TRANS64.TRYWAIT P0, [R11+URZ], R6 ;  /* 0x000000060b0075a7 */ /* 0x0022a4000800017f */
[----:B--2---:R-:W-:Y:S05]  /*7bb0*/  @!P0 NANOSLEEP.SYNCS 0x989680 ;  /* 0x009896800000895d */ /* 0x004fea0003900000 */
[----:B------:R-:W2:Y:S02]  /*7bc0*/  @!P0 SYNCS.PHASECHK.TRANS64 P0, [R11+URZ], R6 ;  /* 0x000000060b0085a7 */ /* 0x000ea4000800007f */
[----:B--2---:R-:W-:Y:S05]  /*7bd0*/  @!P0 BRA `(.L_x_144) ;  /* 0xfffffffc00f08947 */ /* 0x004fea000383ffff */
[----:B------:R-:W-:Y:S05]  /*7be0*/  BRA `(.L_x_169) ;  /* 0xfffffff800087947 */ /* 0x000fea000383ffff */
.L_x_170:
[----:B------:R-:W-:-:S00]  /*7bf0*/  BRA `(.L_x_170) ;  /* 0xfffffffc00fc7947 */ /* 0x000fc0000383ffff */
[----:B------:R-:W-:-:S00]  /*7c00*/  NOP ;  /* 0x0000000000007918 */ /* 0x000fc00000000000 */
[----:B------:R-:W-:-:S00]  /*7c10*/  NOP ;  /* 0x0000000000007918 */ /* 0x000fc00000000000 */
[----:B------:R-:W-:-:S00]  /*7c20*/  NOP ;  /* 0x0000000000007918 */ /* 0x000fc00000000000 */
[----:B------:R-:W-:-:S00]  /*7c30*/  NOP ;  /* 0x0000000000007918 */ /* 0x000fc00000000000 */
[----:B------:R-:W-:-:S00]  /*7c40*/  NOP ;  /* 0x0000000000007918 */ /* 0x000fc00000000000 */
[----:B------:R-:W-:-:S00]  /*7c50*/  NOP ;  /* 0x0000000000007918 */ /* 0x000fc00000000000 */
[----:B------:R-:W-:-:S00]  /*7c60*/  NOP ;  /* 0x0000000000007918 */ /* 0x000fc00000000000 */
[----:B------:R-:W-:-:S00]  /*7c70*/  NOP ;  /* 0x0000000000007918 */ /* 0x000fc00000000000 */
.L_x_171:


//--------------------- .nv.shared._ZN7cutlass13device_kernelINS_4gemm6kernel13GemmUniversalIN4cute5tupleIJiiiiEEENS1_10collective13CollectiveMmaINS1_37MainloopSm90TmaGmmaWarpSpecializedFP8ILi18ENS5_IJNS4_1CILi4EEENSA_ILi1EEESC_EEENS1_35KernelTmaWarpSpecializedCooperativeEEENS5_IJNSA_ILi128EEENSA_ILi64EEESH_EEENS_12float_e5m2_tENS5_IJlSC_lEEESJ_SK_NS4_8TiledMMAINS4_8MMA_AtomIJNS4_4SM904GMMA30MMA_64x64x32_F32E5M2E5M2_SS_TNILNSO_7ScaleInE1ELSQ_1EEEEEENS4_6LayoutINS5_IJNSA_ILi2EEESC_SC_EEENS5_IJSC_NSA_ILi0EEESW_EEEEENS5_IJNS4_10UnderscoreESZ_SZ_EEEEENS4_13SM90_TMA_LOADENS4_14ComposedLayoutINS4_7SwizzleILi2ELi4ELi3EEENS4_18smem_ptr_flag_bitsILi8EEENST_INS5_IJNSA_ILi8EEESH_EEENS5_IJSH_SC_EEEEEEEvNS4_8identityENS4_23SM90_TMA_LOAD_MULTICASTES1C_vS1D_EENS_8epilogue10collective6detail29Sm90TmaWarpSpecializedAdapterINS1H_15DefaultEpilogueISJ_SK_SK_NS1G_6thread17LinearCombinationISJ_Li1EffLNS1L_9ScaleType4KindE0ELNS_15FloatRoundStyleE2ESJ_EENS1_15EpilogueDefaultEEEEEvvEEEEvNT_6ParamsE --------------------------
	.section	.nv.shared._ZN7cutlass13device_kernelINS_4gemm6kernel13GemmUniversalIN4cute5tupleIJiiiiEEENS1_10collective13CollectiveMmaINS1_37MainloopSm90TmaGmmaWarpSpecializedFP8ILi18ENS5_IJNS4_1CILi4EEENSA_ILi1EEESC_EEENS1_35KernelTmaWarpSpecializedCooperativeEEENS5_IJNSA_ILi128EEENSA_ILi64EEESH_EEENS_12float_e5m2_tENS5_IJlSC_lEEESJ_SK_NS4_8TiledMMAINS4_8MMA_AtomIJNS4_4SM904GMMA30MMA_64x64x32_F32E5M2E5M2_SS_TNILNSO_7ScaleInE1ELSQ_1EEEEEENS4_6LayoutINS5_IJNSA_ILi2EEESC_SC_EEENS5_IJSC_NSA_ILi0EEESW_EEEEENS5_IJNS4_10UnderscoreESZ_SZ_EEEEENS4_13SM90_TMA_LOADENS4_14ComposedLayoutINS4_7SwizzleILi2ELi4ELi3EEENS4_18smem_ptr_flag_bitsILi8EEENST_INS5_IJNSA_ILi8EEESH_EEENS5_IJSH_SC_EEEEEEEvNS4_8identityENS4_23SM90_TMA_LOAD_MULTICASTES1C_vS1D_EENS_8epilogue10collective6detail29Sm90TmaWarpSpecializedAdapterINS1H_15DefaultEpilogueISJ_SK_SK_NS1G_6thread17LinearCombinationISJ_Li1EffLNS1L_9ScaleType4KindE0ELNS_15FloatRoundStyleE2ESJ_EENS1_15EpilogueDefaultEEEEEvvEEEEvNT_6ParamsE,"aw",@nobits
	.sectionflags	@""
	.align	16
	.zero		1024


//--------------------- .nv.shared.reserved.0     --------------------------
	.section	.nv.shared.reserved.0,"aw",@nobits
	.weak		__nv_reservedSMEM_offset_0_alias
	.size		__nv_reservedSMEM_offset_0_alias, 0, 0
	.other		__nv_reservedSMEM_offset_0_alias,@"STO_CUDA_RESERVED_SHARED STV_DEFAULT"
__nv_reservedSMEM_offset_0_alias:
	.zero		0


//--------------------- .nv.global                --------------------------
	.section	.nv.global,"aw",@nobits
.nv.global:
	.type		_ZN40_INTERNAL_d879b9fc_4_k_cu_31353734_288464cute1_E,@object
	.size		_ZN40_INTERNAL_d879b9fc_4_k_cu_31353734_288464cute1_E,(_ZN40_INTERNAL_d879b9fc_4_k_cu_31353734_288464cuda3std3__45__cpo6cbeginE - _ZN40_INTERNAL_d879b9fc_4_k_cu_31353734_288464cute1_E)
_ZN40_INTERNAL_d879b9fc_4_k_cu_31353734_288464cute1_E:
	.zero		1
	.type		_ZN40_INTERNAL_d879b9fc_4_k_cu_31353734_288464cuda3std3__45__cpo6cbeginE,@object
	.size		_ZN40_INTERNAL_d879b9fc_4_k_cu_31353734_288464cuda3std3__45__cpo6cbeginE,(_ZN40_INTERNAL_d879b9fc_4_k_cu_31353734_288464cuda3std3__48in_placeE - _ZN40_INTERNAL_d879b9fc_4_k_cu_31353734_288464cuda3std3__45__cpo6cbeginE)
_ZN40_INTERNAL_d879b9fc_4_k_cu_31353734_288464cuda3std3__45__cpo6cbeginE:
	.zero		1
	.type		_ZN40_INTERNAL_d879b9fc_4_k_cu_31353734_288464cuda3std3__48in_placeE,@object
	.size		_ZN40_INTERNAL_d879b9fc_4_k_cu_31353734_288464cuda3std3__48in_placeE,(_ZN40_INTERNAL_d879b9fc_4_k_cu_31353734_288464cuda3std6ranges3__45__cpo9iter_moveE - _ZN40_INTERNAL_d879b9fc_4_k_cu_31353734_288464cuda3std3__48in_placeE)
_ZN40_INTERNAL_d879b9fc_4_k_cu_31353734_288464cuda3std3__48in_placeE:
	.zero		1
	.type		_ZN40_INTERNAL_d879b9fc_4_k_cu_31353734_288464cuda3std6ranges3__45__cpo9iter_moveE,@object
	.size		_ZN40_INTERNAL_d879b9fc_4_k_cu_31353734_288464cuda3std6ranges3__45__cpo9iter_moveE,(_ZN40_INTERNAL_d879b9fc_4_k_cu_31353734_288464cuda3std3__45__cpo5beginE - _ZN40_INTERNAL_d879b9fc_4_k_cu_31353734_288464cuda3std6ranges3__45__cpo9iter_moveE)
_ZN40_INTERNAL_d879b9fc_4_k_cu_31353734_288464cuda3std6ranges3__45__cpo9iter_moveE:
	.zero		1
	.type		_ZN40_INTERNAL_d879b9fc_4_k_cu_31353734_288464cuda3std3__45__cpo5beginE,@object
	.size		_ZN40_INTERNAL_d879b9fc_4_k_cu_31353734_288464cuda3std3__45__cpo5beginE,(_ZN40_INTERNAL_d879b9fc_4_k_cu_31353734_288464cuda3std3__442_GLOBAL__N__d879b9fc_4_k_cu_31353734_288466ignoreE - _ZN40_INTERNAL_d879b9fc_4_k_cu_31353734_288464cuda3std3__45__cpo5beginE)
_ZN40_INTERNAL_d879b9fc_4_k_cu_31353734_288464cuda3std3__45__cpo5beginE:
	.zero		1
	.type		_ZN40_INTERNAL_d879b9fc_4_k_cu_31353734_288464cuda3std3__442_GLOBAL__N__d879b9fc_4_k_cu_31353734_288466ignoreE,@object
	.size		_ZN40_INTERNAL_d879b9fc_4_k_cu_31353734_288464cuda3std3__442_GLOBAL__N__d879b9fc_4_k_cu_31353734_288466ignoreE,(_ZN40_INTERNAL_d879b9fc_4_k_cu_31353734_288464cute7productE - _ZN40_INTERNAL_d879b9fc_4_k_cu_31353734_288464cuda3std3__442_GLOBAL__N__d879b9fc_4_k_cu_31353734_288466ignoreE)
_ZN40_INTERNAL_d879b9fc_4_k_cu_31353734_288464cuda3std3__442_GLOBAL__N__d879b9fc_4_k_cu_31353734_288466ignoreE:
	.zero		1
	.type		_ZN40_INTERNAL_d879b9fc_4_k_cu_31353734_288464cute7productE,@object
	.size		_ZN40_INTERNAL_d879b9fc_4_k_cu_31353734_288464cute7productE,(_ZN40_INTERNAL_d879b9fc_4_k_cu_31353734_288464cuda3std3__45__cpo3endE - _ZN40_INTERNAL_d879b9fc_4_k_cu_31353734_288464cute7productE)
_ZN40_INTERNAL_d879b9fc_4_k_cu_31353734_288464cute7productE:
	.zero		1
	.type		_ZN40_INTERNAL_d879b9fc_4_k_cu_31353734_288464cuda3std3__45__cpo3endE,@object
	.size		_ZN40_INTERNAL_d879b9fc_4_k_cu_31353734_288464cuda3std3__45__cpo3endE,(_ZN40_INTERNAL_d879b9fc_4_k_cu_31353734_288464cuda3std3__419piecewise_constructE - _ZN40_INTERNAL_d879b9fc_4_k_cu_31353734_288464cuda3std3__45__cpo3endE)
_ZN40_INTERNAL_d879b9fc_4_k_cu_31353734_288464cuda3std3__45__cpo3endE:
	.zero		1
	.type		_ZN40_INTERNAL_d879b9fc_4_k_cu_31353734_288464cuda3std3__419piecewise_constructE,@object
	.size		_ZN40_INTERNAL_d879b9fc_4_k_cu_31353734_288464cuda3std3__419piecewise_constructE,(_ZN40_INTERNAL_d879b9fc_4_k_cu_31353734_288464cuda3std3__45__cpo4cendE - _ZN40_INTERNAL_d879b9fc_4_k_cu_31353734_288464cuda3std3__419piecewise_constructE)
_ZN40_INTERNAL_d879b9fc_4_k_cu_31353734_288464cuda3std3__419piecewise_constructE:
	.zero		1
	.type		_ZN40_INTERNAL_d879b9fc_4_k_cu_31353734_288464cuda3std3__45__cpo4cendE,@object
	.size		_ZN40_INTERNAL_d879b9fc_4_k_cu_31353734_288464cuda3std3__45__cpo4cendE,(_ZN40_INTERNAL_d879b9fc_4_k_cu_31353734_288464cuda3std6ranges3__45__cpo4swapE - _ZN40_INTERNAL_d879b9fc_4_k_cu_31353734_288464cuda3std3__45__cpo4cendE)
_ZN40_INTERNAL_d879b9fc_4_k_cu_31353734_288464cuda3std3__45__cpo4cendE:
	.zero		1
	.type		_ZN40_INTERNAL_d879b9fc_4_k_cu_31353734_288464cuda3std6ranges3__45__cpo4swapE,@object
	.size		_ZN40_INTERNAL_d879b9fc_4_k_cu_31353734_288464cuda3std6ranges3__45__cpo4swapE,(.L_7 - _ZN40_INTERNAL_d879b9fc_4_k_cu_31353734_288464cuda3std6ranges3__45__cpo4swapE)
_ZN40_INTERNAL_d879b9fc_4_k_cu_31353734_288464cuda3std6ranges3__45__cpo4swapE:
	.zero		1
.L_7:


//--------------------- .nv.constant0._ZN7cutlass13device_kernelINS_4gemm6kernel13GemmUniversalIN4cute5tupleIJiiiiEEENS1_10collective13CollectiveMmaINS1_37MainloopSm90TmaGmmaWarpSpecializedFP8ILi18ENS5_IJNS4_1CILi4EEENSA_ILi1EEESC_EEENS1_35KernelTmaWarpSpecializedCooperativeEEENS5_IJNSA_ILi128EEENSA_ILi64EEESH_EEENS_12float_e5m2_tENS5_IJlSC_lEEESJ_SK_NS4_8TiledMMAINS4_8MMA_AtomIJNS4_4SM904GMMA30MMA_64x64x32_F32E5M2E5M2_SS_TNILNSO_7ScaleInE1ELSQ_1EEEEEENS4_6LayoutINS5_IJNSA_ILi2EEESC_SC_EEENS5_IJSC_NSA_ILi0EEESW_EEEEENS5_IJNS4_10UnderscoreESZ_SZ_EEEEENS4_13SM90_TMA_LOADENS4_14ComposedLayoutINS4_7SwizzleILi2ELi4ELi3EEENS4_18smem_ptr_flag_bitsILi8EEENST_INS5_IJNSA_ILi8EEESH_EEENS5_IJSH_SC_EEEEEEEvNS4_8identityENS4_23SM90_TMA_LOAD_MULTICASTES1C_vS1D_EENS_8epilogue10collective6detail29Sm90TmaWarpSpecializedAdapterINS1H_15DefaultEpilogueISJ_SK_SK_NS1G_6thread17LinearCombinationISJ_Li1EffLNS1L_9ScaleType4KindE0ELNS_15FloatRoundStyleE2ESJ_EENS1_15EpilogueDefaultEEEEEvvEEEEvNT_6ParamsE --------------------------
	.section	.nv.constant0._ZN7cutlass13device_kernelINS_4gemm6kernel13GemmUniversalIN4cute5tupleIJiiiiEEENS1_10collective13CollectiveMmaINS1_37MainloopSm90TmaGmmaWarpSpecializedFP8ILi18ENS5_IJNS4_1CILi4EEENSA_ILi1EEESC_EEENS1_35KernelTmaWarpSpecializedCooperativeEEENS5_IJNSA_ILi128EEENSA_ILi64EEESH_EEENS_12float_e5m2_tENS5_IJlSC_lEEESJ_SK_NS4_8TiledMMAINS4_8MMA_AtomIJNS4_4SM904GMMA30MMA_64x64x32_F32E5M2E5M2_SS_TNILNSO_7ScaleInE1ELSQ_1EEEEEENS4_6LayoutINS5_IJNSA_ILi2EEESC_SC_EEENS5_IJSC_NSA_ILi0EEESW_EEEEENS5_IJNS4_10UnderscoreESZ_SZ_EEEEENS4_13SM90_TMA_LOADENS4_14ComposedLayoutINS4_7SwizzleILi2ELi4ELi3EEENS4_18smem_ptr_flag_bitsILi8EEENST_INS5_IJNSA_ILi8EEESH_EEENS5_IJSH_SC_EEEEEEEvNS4_8identityENS4_23SM90_TMA_LOAD_MULTICASTES1C_vS1D_EENS_8epilogue10collective6detail29Sm90TmaWarpSpecializedAdapterINS1H_15DefaultEpilogueISJ_SK_SK_NS1G_6thread17LinearCombinationISJ_Li1EffLNS1L_9ScaleType4KindE0ELNS_15FloatRoundStyleE2ESJ_EENS1_15EpilogueDefaultEEEEEvvEEEEvNT_6ParamsE,"a",@progbits
	.sectionflags	@""
	.align	4
.nv.constant0._ZN7cutlass13device_kernelINS_4gemm6kernel13GemmUniversalIN4cute5tupleIJiiiiEEENS1_10collective13CollectiveMmaINS1_37MainloopSm90TmaGmmaWarpSpecializedFP8ILi18ENS5_IJNS4_1CILi4EEENSA_ILi1EEESC_EEENS1_35KernelTmaWarpSpecializedCooperativeEEENS5_IJNSA_ILi128EEENSA_ILi64EEESH_EEENS_12float_e5m2_tENS5_IJlSC_lEEESJ_SK_NS4_8TiledMMAINS4_8MMA_AtomIJNS4_4SM904GMMA30MMA_64x64x32_F32E5M2E5M2_SS_TNILNSO_7ScaleInE1ELSQ_1EEEEEENS4_6LayoutINS5_IJNSA_ILi2EEESC_SC_EEENS5_IJSC_NSA_ILi0EEESW_EEEEENS5_IJNS4_10UnderscoreESZ_SZ_EEEEENS4_13SM90_TMA_LOADENS4_14ComposedLayoutINS4_7SwizzleILi2ELi4ELi3EEENS4_18smem_ptr_flag_bitsILi8EEENST_INS5_IJNSA_ILi8EEESH_EEENS5_IJSH_SC_EEEEEEEvNS4_8identityENS4_23SM90_TMA_LOAD_MULTICASTES1C_vS1D_EENS_8epilogue10collective6detail29Sm90TmaWarpSpecializedAdapterINS1H_15DefaultEpilogueISJ_SK_SK_NS1G_6thread17LinearCombinationISJ_Li1EffLNS1L_9ScaleType4KindE0ELNS_15FloatRoundStyleE2ESJ_EENS1_15EpilogueDefaultEEEEEvvEEEEvNT_6ParamsE:
	.zero		1664


//--------------------- SYMBOLS --------------------------

	.type		.nv.reservedSmem.offset0,@object
	.size		.nv.reservedSmem.offset0,0x4
